//
// Generated by NVIDIA NVVM Compiler
//
// Compiler Build ID: CL-36424714
// Cuda compilation tools, release 13.0, V13.0.88
// Based on NVVM 20.0.0
//

.version 9.0
.target sm_100
.address_size 64

	// .globl	_Z4lifeILi256EEvPjS0_iii
// _ZZ4lifeILi256EEvPjS0_iiiE7tempsrc has been demoted
// _ZZ4lifeILi256EEvPjS0_iiiE6tempin has been demoted
// _ZZ4lifeILi512EEvPjS0_iiiE7tempsrc has been demoted
// _ZZ4lifeILi512EEvPjS0_iiiE6tempin has been demoted
// _ZZ4lifeILi1024EEvPjS0_iiiE7tempsrc has been demoted
// _ZZ4lifeILi1024EEvPjS0_iiiE6tempin has been demoted

.visible .entry _Z4lifeILi256EEvPjS0_iii(
	.param .u64 .ptr .align 1 _Z4lifeILi256EEvPjS0_iii_param_0,
	.param .u64 .ptr .align 1 _Z4lifeILi256EEvPjS0_iii_param_1,
	.param .u32 _Z4lifeILi256EEvPjS0_iii_param_2,
	.param .u32 _Z4lifeILi256EEvPjS0_iii_param_3,
	.param .u32 _Z4lifeILi256EEvPjS0_iii_param_4
)
{
	.reg .pred 	%p<66>;
	.reg .b16 	%rs<49>;
	.reg .b32 	%r<271>;
	.reg .b64 	%rd<52>;
	// demoted variable
	.shared .align 4 .b8 _ZZ4lifeILi256EEvPjS0_iiiE7tempsrc[1024];
	// demoted variable
	.shared .align 4 .b8 _ZZ4lifeILi256EEvPjS0_iiiE6tempin[1584];
	ld.param.u64 	%rd6, [_Z4lifeILi256EEvPjS0_iii_param_0];
	ld.param.u64 	%rd5, [_Z4lifeILi256EEvPjS0_iii_param_1];
	ld.param.u32 	%r46, [_Z4lifeILi256EEvPjS0_iii_param_2];
	ld.param.u32 	%r47, [_Z4lifeILi256EEvPjS0_iii_param_3];
	ld.param.u32 	%r48, [_Z4lifeILi256EEvPjS0_iii_param_4];
	cvta.to.global.u64 	%rd7, %rd6;
	mov.u32 	%r49, %ctaid.z;
	mov.u32 	%r50, %ctaid.y;
	add.s32 	%r51, %r50, %r48;
	add.s32 	%r52, %r51, -1;
	rem.s32 	%r53, %r52, %r48;
	add.s32 	%r54, %r50, 1;
	rem.s32 	%r55, %r54, %r48;
	shl.b32 	%r56, %r49, 2;
	add.s32 	%r57, %r56, %r47;
	add.s32 	%r58, %r57, -1;
	mov.u32 	%r1, %tid.x;
	rem.s32 	%r59, %r58, %r47;
	mul.lo.s32 	%r60, %r53, %r47;
	add.s32 	%r61, %r60, %r59;
	mad.lo.s32 	%r62, %r61, %r46, %r1;
	mul.wide.s32 	%rd8, %r62, 4;
	add.s64 	%rd9, %rd7, %rd8;
	ld.global.u32 	%r63, [%rd9];
	mul.lo.s32 	%r64, %r50, %r47;
	add.s32 	%r65, %r64, %r59;
	mad.lo.s32 	%r66, %r65, %r46, %r1;
	mul.wide.s32 	%rd10, %r66, 4;
	add.s64 	%rd11, %rd7, %rd10;
	ld.global.u32 	%r67, [%rd11];
	add.s32 	%r68, %r63, %r67;
	mul.lo.s32 	%r69, %r55, %r47;
	add.s32 	%r70, %r69, %r59;
	mad.lo.s32 	%r71, %r70, %r46, %r1;
	mul.wide.s32 	%rd12, %r71, 4;
	add.s64 	%rd13, %rd7, %rd12;
	ld.global.u32 	%r72, [%rd13];
	add.s32 	%r73, %r68, %r72;
	rem.s32 	%r74, %r57, %r47;
	add.s32 	%r75, %r60, %r74;
	mad.lo.s32 	%r76, %r75, %r46, %r1;
	mul.wide.s32 	%rd14, %r76, 4;
	add.s64 	%rd15, %rd7, %rd14;
	ld.global.u32 	%r77, [%rd15];
	add.s32 	%r78, %r64, %r74;
	mad.lo.s32 	%r79, %r78, %r46, %r1;
	mul.wide.s32 	%rd16, %r79, 4;
	add.s64 	%rd17, %rd7, %rd16;
	ld.global.u32 	%r80, [%rd17];
	add.s32 	%r81, %r77, %r80;
	add.s32 	%r82, %r69, %r74;
	mad.lo.s32 	%r83, %r82, %r46, %r1;
	mul.wide.s32 	%rd18, %r83, 4;
	add.s64 	%rd19, %rd7, %rd18;
	ld.global.u32 	%r84, [%rd19];
	add.s32 	%r85, %r81, %r84;
	add.s32 	%r86, %r57, 1;
	rem.s32 	%r87, %r86, %r47;
	add.s32 	%r88, %r60, %r87;
	mad.lo.s32 	%r89, %r88, %r46, %r1;
	mul.wide.s32 	%rd20, %r89, 4;
	add.s64 	%rd21, %rd7, %rd20;
	ld.global.u32 	%r90, [%rd21];
	add.s32 	%r91, %r64, %r87;
	mad.lo.s32 	%r92, %r91, %r46, %r1;
	mul.wide.s32 	%rd22, %r92, 4;
	add.s64 	%rd23, %rd7, %rd22;
	ld.global.u32 	%r93, [%rd23];
	add.s32 	%r94, %r90, %r93;
	add.s32 	%r95, %r69, %r87;
	mad.lo.s32 	%r96, %r95, %r46, %r1;
	mul.wide.s32 	%rd24, %r96, 4;
	add.s64 	%rd25, %rd7, %rd24;
	ld.global.u32 	%r97, [%rd25];
	add.s32 	%r98, %r94, %r97;
	add.s32 	%r99, %r57, 2;
	rem.s32 	%r100, %r99, %r47;
	add.s32 	%r101, %r60, %r100;
	mad.lo.s32 	%r102, %r101, %r46, %r1;
	mul.wide.s32 	%rd26, %r102, 4;
	add.s64 	%rd27, %rd7, %rd26;
	ld.global.u32 	%r103, [%rd27];
	add.s32 	%r104, %r64, %r100;
	mad.lo.s32 	%r105, %r104, %r46, %r1;
	mul.wide.s32 	%rd28, %r105, 4;
	add.s64 	%rd29, %rd7, %rd28;
	ld.global.u32 	%r106, [%rd29];
	add.s32 	%r107, %r103, %r106;
	add.s32 	%r108, %r69, %r100;
	mad.lo.s32 	%r109, %r108, %r46, %r1;
	mul.wide.s32 	%rd30, %r109, 4;
	add.s64 	%rd31, %rd7, %rd30;
	ld.global.u32 	%r110, [%rd31];
	add.s32 	%r111, %r107, %r110;
	add.s32 	%r112, %r57, 3;
	rem.s32 	%r113, %r112, %r47;
	add.s32 	%r114, %r60, %r113;
	mad.lo.s32 	%r115, %r114, %r46, %r1;
	mul.wide.s32 	%rd32, %r115, 4;
	add.s64 	%rd33, %rd7, %rd32;
	ld.global.u32 	%r116, [%rd33];
	add.s32 	%r117, %r64, %r113;
	mad.lo.s32 	%r118, %r117, %r46, %r1;
	mul.wide.s32 	%rd34, %r118, 4;
	add.s64 	%rd35, %rd7, %rd34;
	ld.global.u32 	%r119, [%rd35];
	add.s32 	%r120, %r116, %r119;
	add.s32 	%r121, %r69, %r113;
	mad.lo.s32 	%r122, %r121, %r46, %r1;
	mul.wide.s32 	%rd36, %r122, 4;
	add.s64 	%rd37, %rd7, %rd36;
	ld.global.u32 	%r123, [%rd37];
	add.s32 	%r124, %r120, %r123;
	add.s32 	%r125, %r57, 4;
	rem.s32 	%r126, %r125, %r47;
	add.s32 	%r127, %r60, %r126;
	mad.lo.s32 	%r128, %r127, %r46, %r1;
	mul.wide.s32 	%rd38, %r128, 4;
	add.s64 	%rd39, %rd7, %rd38;
	ld.global.u32 	%r129, [%rd39];
	add.s32 	%r130, %r64, %r126;
	mad.lo.s32 	%r131, %r130, %r46, %r1;
	mul.wide.s32 	%rd40, %r131, 4;
	add.s64 	%rd41, %rd7, %rd40;
	ld.global.u32 	%r132, [%rd41];
	add.s32 	%r133, %r129, %r132;
	add.s32 	%r134, %r69, %r126;
	mad.lo.s32 	%r135, %r134, %r46, %r1;
	mul.wide.s32 	%rd42, %r135, 4;
	add.s64 	%rd43, %rd7, %rd42;
	ld.global.u32 	%r136, [%rd43];
	add.s32 	%r137, %r133, %r136;
	add.s32 	%r138, %r64, %r56;
	mad.lo.s32 	%r2, %r138, %r46, %r1;
	mul.wide.s32 	%rd44, %r2, 4;
	add.s64 	%rd45, %rd7, %rd44;
	ld.global.u32 	%r139, [%rd45];
	shl.b32 	%r140, %r1, 2;
	mov.u32 	%r141, _ZZ4lifeILi256EEvPjS0_iiiE7tempsrc;
	add.s32 	%r3, %r141, %r140;
	st.shared.u32 	[%r3], %r139;
	mul.wide.s32 	%rd1, %r46, 4;
	add.s64 	%rd46, %rd45, %rd1;
	ld.global.u32 	%r142, [%rd46];
	st.shared.u32 	[%r3+256], %r142;
	add.s64 	%rd47, %rd46, %rd1;
	ld.global.u32 	%r143, [%rd47];
	st.shared.u32 	[%r3+512], %r143;
	add.s64 	%rd48, %rd47, %rd1;
	ld.global.u32 	%r144, [%rd48];
	st.shared.u32 	[%r3+768], %r144;
	bar.sync 	0;
	add.s32 	%r145, %r85, %r73;
	add.s32 	%r146, %r145, %r98;
	add.s32 	%r147, %r98, %r85;
	add.s32 	%r148, %r147, %r111;
	add.s32 	%r149, %r111, %r124;
	add.s32 	%r150, %r149, %r98;
	add.s32 	%r151, %r149, %r137;
	mov.u32 	%r152, _ZZ4lifeILi256EEvPjS0_iiiE6tempin;
	add.s32 	%r4, %r152, %r140;
	st.shared.u32 	[%r4+4], %r146;
	st.shared.u32 	[%r4+268], %r148;
	st.shared.u32 	[%r4+532], %r150;
	st.shared.u32 	[%r4+796], %r151;
	bar.sync 	0;
	setp.gt.u32 	%p1, %r1, 3;
	@%p1 bra 	$L__BB0_2;
	mad.lo.s32 	%r153, %r1, 260, %r4;
	ld.shared.u32 	%r154, [%r153+256];
	st.shared.u32 	[%r153], %r154;
	ld.shared.u32 	%r155, [%r153+4];
	st.shared.u32 	[%r153+260], %r155;
$L__BB0_2:
	bar.sync 	0;
	ld.shared.u8 	%r157, [%r4+3];
	ld.shared.u32 	%r158, [%r4+4];
	ld.shared.u32 	%r5, [%r4+8];
	shr.u32 	%r159, %r158, 8;
	shl.b32 	%r160, %r158, 8;
	add.s32 	%r161, %r157, %r158;
	add.s32 	%r162, %r161, %r159;
	add.s32 	%r6, %r162, %r160;
	and.b32  	%r7, %r162, 255;
	setp.eq.s32 	%p2, %r7, 6;
	mov.b32 	%r255, 1;
	@%p2 bra 	$L__BB0_4;
	ld.shared.u8 	%rs1, [%r3];
	add.s32 	%r163, %r7, -6;
	setp.lt.u32 	%p3, %r163, 3;
	setp.ne.s16 	%p4, %rs1, 0;
	and.pred  	%p5, %p3, %p4;
	selp.u32 	%r255, 1, 0, %p5;
$L__BB0_4:
	shr.u32 	%r164, %r6, 8;
	and.b32  	%r10, %r164, 255;
	setp.eq.s32 	%p6, %r10, 6;
	@%p6 bra 	$L__BB0_6;
	ld.shared.u8 	%rs4, [%r3+1];
	add.s32 	%r166, %r10, -6;
	setp.gt.u32 	%p7, %r166, 2;
	setp.eq.s16 	%p8, %rs4, 0;
	mov.b32 	%r256, 0;
	or.pred  	%p9, %p7, %p8;
	@%p9 bra 	$L__BB0_7;
$L__BB0_6:
	mov.b32 	%r256, 256;
$L__BB0_7:
	shr.u32 	%r168, %r6, 16;
	and.b32  	%r12, %r168, 255;
	shr.u32 	%r169, %r6, 24;
	add.s32 	%r170, %r169, %r5;
	and.b32  	%r13, %r170, 255;
	setp.eq.s32 	%p10, %r12, 6;
	@%p10 bra 	$L__BB0_9;
	ld.shared.u8 	%rs7, [%r3+2];
	add.s32 	%r172, %r12, -6;
	setp.gt.u32 	%p11, %r172, 2;
	setp.eq.s16 	%p12, %rs7, 0;
	mov.b32 	%r257, 0;
	or.pred  	%p13, %p11, %p12;
	@%p13 bra 	$L__BB0_10;
$L__BB0_9:
	mov.b32 	%r257, 65536;
$L__BB0_10:
	setp.eq.s32 	%p14, %r13, 6;
	@%p14 bra 	$L__BB0_12;
	ld.shared.u8 	%rs10, [%r3+3];
	add.s32 	%r175, %r13, -6;
	setp.gt.u32 	%p15, %r175, 2;
	setp.eq.s16 	%p16, %rs10, 0;
	mov.b32 	%r258, 0;
	or.pred  	%p17, %p15, %p16;
	@%p17 bra 	$L__BB0_13;
$L__BB0_12:
	mov.b32 	%r258, 16777216;
$L__BB0_13:
	add.s32 	%r177, %r256, %r255;
	add.s32 	%r178, %r177, %r257;
	add.s32 	%r179, %r178, %r258;
	cvta.to.global.u64 	%rd49, %rd5;
	add.s64 	%rd2, %rd49, %rd44;
	st.global.u32 	[%rd2], %r179;
	ld.shared.u8 	%r180, [%r4+267];
	ld.shared.u32 	%r181, [%r4+268];
	ld.shared.u32 	%r16, [%r4+272];
	shr.u32 	%r182, %r181, 8;
	shl.b32 	%r183, %r181, 8;
	add.s32 	%r184, %r180, %r181;
	add.s32 	%r185, %r184, %r182;
	add.s32 	%r17, %r185, %r183;
	and.b32  	%r18, %r185, 255;
	setp.eq.s32 	%p18, %r18, 6;
	@%p18 bra 	$L__BB0_15;
	ld.shared.u8 	%rs13, [%r3+256];
	add.s32 	%r187, %r18, -6;
	setp.gt.u32 	%p19, %r187, 2;
	setp.eq.s16 	%p20, %rs13, 0;
	mov.b32 	%r259, 0;
	or.pred  	%p21, %p19, %p20;
	@%p21 bra 	$L__BB0_16;
$L__BB0_15:
	mov.b32 	%r259, 1;
$L__BB0_16:
	shr.u32 	%r189, %r17, 8;
	and.b32  	%r20, %r189, 255;
	setp.eq.s32 	%p22, %r20, 6;
	@%p22 bra 	$L__BB0_18;
	ld.shared.u8 	%rs16, [%r3+257];
	add.s32 	%r191, %r20, -6;
	setp.gt.u32 	%p23, %r191, 2;
	setp.eq.s16 	%p24, %rs16, 0;
	mov.b32 	%r260, 0;
	or.pred  	%p25, %p23, %p24;
	@%p25 bra 	$L__BB0_19;
$L__BB0_18:
	mov.b32 	%r260, 256;
$L__BB0_19:
	shr.u32 	%r193, %r17, 16;
	and.b32  	%r22, %r193, 255;
	shr.u32 	%r194, %r17, 24;
	add.s32 	%r195, %r194, %r16;
	and.b32  	%r23, %r195, 255;
	setp.eq.s32 	%p26, %r22, 6;
	@%p26 bra 	$L__BB0_21;
	ld.shared.u8 	%rs19, [%r3+258];
	add.s32 	%r197, %r22, -6;
	setp.gt.u32 	%p27, %r197, 2;
	setp.eq.s16 	%p28, %rs19, 0;
	mov.b32 	%r261, 0;
	or.pred  	%p29, %p27, %p28;
	@%p29 bra 	$L__BB0_22;
$L__BB0_21:
	mov.b32 	%r261, 65536;
$L__BB0_22:
	setp.eq.s32 	%p30, %r23, 6;
	@%p30 bra 	$L__BB0_24;
	ld.shared.u8 	%rs22, [%r3+259];
	add.s32 	%r200, %r23, -6;
	setp.gt.u32 	%p31, %r200, 2;
	setp.eq.s16 	%p32, %rs22, 0;
	mov.b32 	%r262, 0;
	or.pred  	%p33, %p31, %p32;
	@%p33 bra 	$L__BB0_25;
$L__BB0_24:
	mov.b32 	%r262, 16777216;
$L__BB0_25:
	add.s32 	%r202, %r260, %r259;
	add.s32 	%r203, %r202, %r261;
	add.s32 	%r204, %r203, %r262;
	add.s64 	%rd3, %rd2, %rd1;
	st.global.u32 	[%rd3], %r204;
	ld.shared.u8 	%r205, [%r4+531];
	ld.shared.u32 	%r206, [%r4+532];
	ld.shared.u32 	%r26, [%r4+536];
	shr.u32 	%r207, %r206, 8;
	shl.b32 	%r208, %r206, 8;
	add.s32 	%r209, %r205, %r206;
	add.s32 	%r210, %r209, %r207;
	add.s32 	%r27, %r210, %r208;
	and.b32  	%r28, %r210, 255;
	setp.eq.s32 	%p34, %r28, 6;
	@%p34 bra 	$L__BB0_27;
	ld.shared.u8 	%rs25, [%r3+512];
	add.s32 	%r212, %r28, -6;
	setp.gt.u32 	%p35, %r212, 2;
	setp.eq.s16 	%p36, %rs25, 0;
	mov.b32 	%r263, 0;
	or.pred  	%p37, %p35, %p36;
	@%p37 bra 	$L__BB0_28;
$L__BB0_27:
	mov.b32 	%r263, 1;
$L__BB0_28:
	shr.u32 	%r214, %r27, 8;
	and.b32  	%r30, %r214, 255;
	setp.eq.s32 	%p38, %r30, 6;
	@%p38 bra 	$L__BB0_30;
	ld.shared.u8 	%rs28, [%r3+513];
	add.s32 	%r216, %r30, -6;
	setp.gt.u32 	%p39, %r216, 2;
	setp.eq.s16 	%p40, %rs28, 0;
	mov.b32 	%r264, 0;
	or.pred  	%p41, %p39, %p40;
	@%p41 bra 	$L__BB0_31;
$L__BB0_30:
	mov.b32 	%r264, 256;
$L__BB0_31:
	shr.u32 	%r218, %r27, 16;
	and.b32  	%r32, %r218, 255;
	shr.u32 	%r219, %r27, 24;
	add.s32 	%r220, %r219, %r26;
	and.b32  	%r33, %r220, 255;
	setp.eq.s32 	%p42, %r32, 6;
	@%p42 bra 	$L__BB0_33;
	ld.shared.u8 	%rs31, [%r3+514];
	add.s32 	%r222, %r32, -6;
	setp.gt.u32 	%p43, %r222, 2;
	setp.eq.s16 	%p44, %rs31, 0;
	mov.b32 	%r265, 0;
	or.pred  	%p45, %p43, %p44;
	@%p45 bra 	$L__BB0_34;
$L__BB0_33:
	mov.b32 	%r265, 65536;
$L__BB0_34:
	setp.eq.s32 	%p46, %r33, 6;
	@%p46 bra 	$L__BB0_36;
	ld.shared.u8 	%rs34, [%r3+515];
	add.s32 	%r225, %r33, -6;
	setp.gt.u32 	%p47, %r225, 2;
	setp.eq.s16 	%p48, %rs34, 0;
	mov.b32 	%r266, 0;
	or.pred  	%p49, %p47, %p48;
	@%p49 bra 	$L__BB0_37;
$L__BB0_36:
	mov.b32 	%r266, 16777216;
$L__BB0_37:
	add.s32 	%r227, %r264, %r263;
	add.s32 	%r228, %r227, %r265;
	add.s32 	%r229, %r228, %r266;
	add.s64 	%rd4, %rd3, %rd1;
	st.global.u32 	[%rd4], %r229;
	ld.shared.u8 	%r230, [%r4+795];
	ld.shared.u32 	%r231, [%r4+796];
	ld.shared.u32 	%r36, [%r4+800];
	shr.u32 	%r232, %r231, 8;
	shl.b32 	%r233, %r231, 8;
	add.s32 	%r234, %r230, %r231;
	add.s32 	%r235, %r234, %r232;
	add.s32 	%r37, %r235, %r233;
	and.b32  	%r38, %r235, 255;
	setp.eq.s32 	%p50, %r38, 6;
	@%p50 bra 	$L__BB0_39;
	ld.shared.u8 	%rs37, [%r3+768];
	add.s32 	%r237, %r38, -6;
	setp.gt.u32 	%p51, %r237, 2;
	setp.eq.s16 	%p52, %rs37, 0;
	mov.b32 	%r267, 0;
	or.pred  	%p53, %p51, %p52;
	@%p53 bra 	$L__BB0_40;
$L__BB0_39:
	mov.b32 	%r267, 1;
$L__BB0_40:
	shr.u32 	%r239, %r37, 8;
	and.b32  	%r40, %r239, 255;
	setp.eq.s32 	%p54, %r40, 6;
	@%p54 bra 	$L__BB0_42;
	ld.shared.u8 	%rs40, [%r3+769];
	add.s32 	%r241, %r40, -6;
	setp.gt.u32 	%p55, %r241, 2;
	setp.eq.s16 	%p56, %rs40, 0;
	mov.b32 	%r268, 0;
	or.pred  	%p57, %p55, %p56;
	@%p57 bra 	$L__BB0_43;
$L__BB0_42:
	mov.b32 	%r268, 256;
$L__BB0_43:
	shr.u32 	%r243, %r37, 16;
	and.b32  	%r42, %r243, 255;
	shr.u32 	%r244, %r37, 24;
	add.s32 	%r245, %r244, %r36;
	and.b32  	%r43, %r245, 255;
	setp.eq.s32 	%p58, %r42, 6;
	@%p58 bra 	$L__BB0_45;
	ld.shared.u8 	%rs43, [%r3+770];
	add.s32 	%r247, %r42, -6;
	setp.gt.u32 	%p59, %r247, 2;
	setp.eq.s16 	%p60, %rs43, 0;
	mov.b32 	%r269, 0;
	or.pred  	%p61, %p59, %p60;
	@%p61 bra 	$L__BB0_46;
$L__BB0_45:
	mov.b32 	%r269, 65536;
$L__BB0_46:
	setp.eq.s32 	%p62, %r43, 6;
	@%p62 bra 	$L__BB0_48;
	ld.shared.u8 	%rs46, [%r3+771];
	add.s32 	%r250, %r43, -6;
	setp.gt.u32 	%p63, %r250, 2;
	setp.eq.s16 	%p64, %rs46, 0;
	mov.b32 	%r270, 0;
	or.pred  	%p65, %p63, %p64;
	@%p65 bra 	$L__BB0_49;
$L__BB0_48:
	mov.b32 	%r270, 16777216;
$L__BB0_49:
	add.s32 	%r252, %r268, %r267;
	add.s32 	%r253, %r252, %r269;
	add.s32 	%r254, %r253, %r270;
	add.s64 	%rd51, %rd4, %rd1;
	st.global.u32 	[%rd51], %r254;
	ret;

}
	// .globl	_Z4lifeILi512EEvPjS0_iii
.visible .entry _Z4lifeILi512EEvPjS0_iii(
	.param .u64 .ptr .align 1 _Z4lifeILi512EEvPjS0_iii_param_0,
	.param .u64 .ptr .align 1 _Z4lifeILi512EEvPjS0_iii_param_1,
	.param .u32 _Z4lifeILi512EEvPjS0_iii_param_2,
	.param .u32 _Z4lifeILi512EEvPjS0_iii_param_3,
	.param .u32 _Z4lifeILi512EEvPjS0_iii_param_4
)
{
	.reg .pred 	%p<66>;
	.reg .b16 	%rs<49>;
	.reg .b32 	%r<271>;
	.reg .b64 	%rd<52>;
	// demoted variable
	.shared .align 4 .b8 _ZZ4lifeILi512EEvPjS0_iiiE7tempsrc[2048];
	// demoted variable
	.shared .align 4 .b8 _ZZ4lifeILi512EEvPjS0_iiiE6tempin[3120];
	ld.param.u64 	%rd6, [_Z4lifeILi512EEvPjS0_iii_param_0];
	ld.param.u64 	%rd5, [_Z4lifeILi512EEvPjS0_iii_param_1];
	ld.param.u32 	%r46, [_Z4lifeILi512EEvPjS0_iii_param_2];
	ld.param.u32 	%r47, [_Z4lifeILi512EEvPjS0_iii_param_3];
	ld.param.u32 	%r48, [_Z4lifeILi512EEvPjS0_iii_param_4];
	cvta.to.global.u64 	%rd7, %rd6;
	mov.u32 	%r49, %ctaid.z;
	mov.u32 	%r50, %ctaid.y;
	add.s32 	%r51, %r50, %r48;
	add.s32 	%r52, %r51, -1;
	rem.s32 	%r53, %r52, %r48;
	add.s32 	%r54, %r50, 1;
	rem.s32 	%r55, %r54, %r48;
	shl.b32 	%r56, %r49, 2;
	add.s32 	%r57, %r56, %r47;
	add.s32 	%r58, %r57, -1;
	mov.u32 	%r1, %tid.x;
	rem.s32 	%r59, %r58, %r47;
	mul.lo.s32 	%r60, %r53, %r47;
	add.s32 	%r61, %r60, %r59;
	mad.lo.s32 	%r62, %r61, %r46, %r1;
	mul.wide.s32 	%rd8, %r62, 4;
	add.s64 	%rd9, %rd7, %rd8;
	ld.global.u32 	%r63, [%rd9];
	mul.lo.s32 	%r64, %r50, %r47;
	add.s32 	%r65, %r64, %r59;
	mad.lo.s32 	%r66, %r65, %r46, %r1;
	mul.wide.s32 	%rd10, %r66, 4;
	add.s64 	%rd11, %rd7, %rd10;
	ld.global.u32 	%r67, [%rd11];
	add.s32 	%r68, %r63, %r67;
	mul.lo.s32 	%r69, %r55, %r47;
	add.s32 	%r70, %r69, %r59;
	mad.lo.s32 	%r71, %r70, %r46, %r1;
	mul.wide.s32 	%rd12, %r71, 4;
	add.s64 	%rd13, %rd7, %rd12;
	ld.global.u32 	%r72, [%rd13];
	add.s32 	%r73, %r68, %r72;
	rem.s32 	%r74, %r57, %r47;
	add.s32 	%r75, %r60, %r74;
	mad.lo.s32 	%r76, %r75, %r46, %r1;
	mul.wide.s32 	%rd14, %r76, 4;
	add.s64 	%rd15, %rd7, %rd14;
	ld.global.u32 	%r77, [%rd15];
	add.s32 	%r78, %r64, %r74;
	mad.lo.s32 	%r79, %r78, %r46, %r1;
	mul.wide.s32 	%rd16, %r79, 4;
	add.s64 	%rd17, %rd7, %rd16;
	ld.global.u32 	%r80, [%rd17];
	add.s32 	%r81, %r77, %r80;
	add.s32 	%r82, %r69, %r74;
	mad.lo.s32 	%r83, %r82, %r46, %r1;
	mul.wide.s32 	%rd18, %r83, 4;
	add.s64 	%rd19, %rd7, %rd18;
	ld.global.u32 	%r84, [%rd19];
	add.s32 	%r85, %r81, %r84;
	add.s32 	%r86, %r57, 1;
	rem.s32 	%r87, %r86, %r47;
	add.s32 	%r88, %r60, %r87;
	mad.lo.s32 	%r89, %r88, %r46, %r1;
	mul.wide.s32 	%rd20, %r89, 4;
	add.s64 	%rd21, %rd7, %rd20;
	ld.global.u32 	%r90, [%rd21];
	add.s32 	%r91, %r64, %r87;
	mad.lo.s32 	%r92, %r91, %r46, %r1;
	mul.wide.s32 	%rd22, %r92, 4;
	add.s64 	%rd23, %rd7, %rd22;
	ld.global.u32 	%r93, [%rd23];
	add.s32 	%r94, %r90, %r93;
	add.s32 	%r95, %r69, %r87;
	mad.lo.s32 	%r96, %r95, %r46, %r1;
	mul.wide.s32 	%rd24, %r96, 4;
	add.s64 	%rd25, %rd7, %rd24;
	ld.global.u32 	%r97, [%rd25];
	add.s32 	%r98, %r94, %r97;
	add.s32 	%r99, %r57, 2;
	rem.s32 	%r100, %r99, %r47;
	add.s32 	%r101, %r60, %r100;
	mad.lo.s32 	%r102, %r101, %r46, %r1;
	mul.wide.s32 	%rd26, %r102, 4;
	add.s64 	%rd27, %rd7, %rd26;
	ld.global.u32 	%r103, [%rd27];
	add.s32 	%r104, %r64, %r100;
	mad.lo.s32 	%r105, %r104, %r46, %r1;
	mul.wide.s32 	%rd28, %r105, 4;
	add.s64 	%rd29, %rd7, %rd28;
	ld.global.u32 	%r106, [%rd29];
	add.s32 	%r107, %r103, %r106;
	add.s32 	%r108, %r69, %r100;
	mad.lo.s32 	%r109, %r108, %r46, %r1;
	mul.wide.s32 	%rd30, %r109, 4;
	add.s64 	%rd31, %rd7, %rd30;
	ld.global.u32 	%r110, [%rd31];
	add.s32 	%r111, %r107, %r110;
	add.s32 	%r112, %r57, 3;
	rem.s32 	%r113, %r112, %r47;
	add.s32 	%r114, %r60, %r113;
	mad.lo.s32 	%r115, %r114, %r46, %r1;
	mul.wide.s32 	%rd32, %r115, 4;
	add.s64 	%rd33, %rd7, %rd32;
	ld.global.u32 	%r116, [%rd33];
	add.s32 	%r117, %r64, %r113;
	mad.lo.s32 	%r118, %r117, %r46, %r1;
	mul.wide.s32 	%rd34, %r118, 4;
	add.s64 	%rd35, %rd7, %rd34;
	ld.global.u32 	%r119, [%rd35];
	add.s32 	%r120, %r116, %r119;
	add.s32 	%r121, %r69, %r113;
	mad.lo.s32 	%r122, %r121, %r46, %r1;
	mul.wide.s32 	%rd36, %r122, 4;
	add.s64 	%rd37, %rd7, %rd36;
	ld.global.u32 	%r123, [%rd37];
	add.s32 	%r124, %r120, %r123;
	add.s32 	%r125, %r57, 4;
	rem.s32 	%r126, %r125, %r47;
	add.s32 	%r127, %r60, %r126;
	mad.lo.s32 	%r128, %r127, %r46, %r1;
	mul.wide.s32 	%rd38, %r128, 4;
	add.s64 	%rd39, %rd7, %rd38;
	ld.global.u32 	%r129, [%rd39];
	add.s32 	%r130, %r64, %r126;
	mad.lo.s32 	%r131, %r130, %r46, %r1;
	mul.wide.s32 	%rd40, %r131, 4;
	add.s64 	%rd41, %rd7, %rd40;
	ld.global.u32 	%r132, [%rd41];
	add.s32 	%r133, %r129, %r132;
	add.s32 	%r134, %r69, %r126;
	mad.lo.s32 	%r135, %r134, %r46, %r1;
	mul.wide.s32 	%rd42, %r135, 4;
	add.s64 	%rd43, %rd7, %rd42;
	ld.global.u32 	%r136, [%rd43];
	add.s32 	%r137, %r133, %r136;
	add.s32 	%r138, %r64, %r56;
	mad.lo.s32 	%r2, %r138, %r46, %r1;
	mul.wide.s32 	%rd44, %r2, 4;
	add.s64 	%rd45, %rd7, %rd44;
	ld.global.u32 	%r139, [%rd45];
	shl.b32 	%r140, %r1, 2;
	mov.u32 	%r141, _ZZ4lifeILi512EEvPjS0_iiiE7tempsrc;
	add.s32 	%r3, %r141, %r140;
	st.shared.u32 	[%r3], %r139;
	mul.wide.s32 	%rd1, %r46, 4;
	add.s64 	%rd46, %rd45, %rd1;
	ld.global.u32 	%r142, [%rd46];
	st.shared.u32 	[%r3+512], %r142;
	add.s64 	%rd47, %rd46, %rd1;
	ld.global.u32 	%r143, [%rd47];
	st.shared.u32 	[%r3+1024], %r143;
	add.s64 	%rd48, %rd47, %rd1;
	ld.global.u32 	%r144, [%rd48];
	st.shared.u32 	[%r3+1536], %r144;
	bar.sync 	0;
	add.s32 	%r145, %r85, %r73;
	add.s32 	%r146, %r145, %r98;
	add.s32 	%r147, %r98, %r85;
	add.s32 	%r148, %r147, %r111;
	add.s32 	%r149, %r111, %r124;
	add.s32 	%r150, %r149, %r98;
	add.s32 	%r151, %r149, %r137;
	mov.u32 	%r152, _ZZ4lifeILi512EEvPjS0_iiiE6tempin;
	add.s32 	%r4, %r152, %r140;
	st.shared.u32 	[%r4+4], %r146;
	st.shared.u32 	[%r4+524], %r148;
	st.shared.u32 	[%r4+1044], %r150;
	st.shared.u32 	[%r4+1564], %r151;
	bar.sync 	0;
	setp.gt.u32 	%p1, %r1, 3;
	@%p1 bra 	$L__BB1_2;
	mad.lo.s32 	%r153, %r1, 516, %r4;
	ld.shared.u32 	%r154, [%r153+512];
	st.shared.u32 	[%r153], %r154;
	ld.shared.u32 	%r155, [%r153+4];
	st.shared.u32 	[%r153+516], %r155;
$L__BB1_2:
	bar.sync 	0;
	ld.shared.u8 	%r157, [%r4+3];
	ld.shared.u32 	%r158, [%r4+4];
	ld.shared.u32 	%r5, [%r4+8];
	shr.u32 	%r159, %r158, 8;
	shl.b32 	%r160, %r158, 8;
	add.s32 	%r161, %r157, %r158;
	add.s32 	%r162, %r161, %r159;
	add.s32 	%r6, %r162, %r160;
	and.b32  	%r7, %r162, 255;
	setp.eq.s32 	%p2, %r7, 6;
	mov.b32 	%r255, 1;
	@%p2 bra 	$L__BB1_4;
	ld.shared.u8 	%rs1, [%r3];
	add.s32 	%r163, %r7, -6;
	setp.lt.u32 	%p3, %r163, 3;
	setp.ne.s16 	%p4, %rs1, 0;
	and.pred  	%p5, %p3, %p4;
	selp.u32 	%r255, 1, 0, %p5;
$L__BB1_4:
	shr.u32 	%r164, %r6, 8;
	and.b32  	%r10, %r164, 255;
	setp.eq.s32 	%p6, %r10, 6;
	@%p6 bra 	$L__BB1_6;
	ld.shared.u8 	%rs4, [%r3+1];
	add.s32 	%r166, %r10, -6;
	setp.gt.u32 	%p7, %r166, 2;
	setp.eq.s16 	%p8, %rs4, 0;
	mov.b32 	%r256, 0;
	or.pred  	%p9, %p7, %p8;
	@%p9 bra 	$L__BB1_7;
$L__BB1_6:
	mov.b32 	%r256, 256;
$L__BB1_7:
	shr.u32 	%r168, %r6, 16;
	and.b32  	%r12, %r168, 255;
	shr.u32 	%r169, %r6, 24;
	add.s32 	%r170, %r169, %r5;
	and.b32  	%r13, %r170, 255;
	setp.eq.s32 	%p10, %r12, 6;
	@%p10 bra 	$L__BB1_9;
	ld.shared.u8 	%rs7, [%r3+2];
	add.s32 	%r172, %r12, -6;
	setp.gt.u32 	%p11, %r172, 2;
	setp.eq.s16 	%p12, %rs7, 0;
	mov.b32 	%r257, 0;
	or.pred  	%p13, %p11, %p12;
	@%p13 bra 	$L__BB1_10;
$L__BB1_9:
	mov.b32 	%r257, 65536;
$L__BB1_10:
	setp.eq.s32 	%p14, %r13, 6;
	@%p14 bra 	$L__BB1_12;
	ld.shared.u8 	%rs10, [%r3+3];
	add.s32 	%r175, %r13, -6;
	setp.gt.u32 	%p15, %r175, 2;
	setp.eq.s16 	%p16, %rs10, 0;
	mov.b32 	%r258, 0;
	or.pred  	%p17, %p15, %p16;
	@%p17 bra 	$L__BB1_13;
$L__BB1_12:
	mov.b32 	%r258, 16777216;
$L__BB1_13:
	add.s32 	%r177, %r256, %r255;
	add.s32 	%r178, %r177, %r257;
	add.s32 	%r179, %r178, %r258;
	cvta.to.global.u64 	%rd49, %rd5;
	add.s64 	%rd2, %rd49, %rd44;
	st.global.u32 	[%rd2], %r179;
	ld.shared.u8 	%r180, [%r4+523];
	ld.shared.u32 	%r181, [%r4+524];
	ld.shared.u32 	%r16, [%r4+528];
	shr.u32 	%r182, %r181, 8;
	shl.b32 	%r183, %r181, 8;
	add.s32 	%r184, %r180, %r181;
	add.s32 	%r185, %r184, %r182;
	add.s32 	%r17, %r185, %r183;
	and.b32  	%r18, %r185, 255;
	setp.eq.s32 	%p18, %r18, 6;
	@%p18 bra 	$L__BB1_15;
	ld.shared.u8 	%rs13, [%r3+512];
	add.s32 	%r187, %r18, -6;
	setp.gt.u32 	%p19, %r187, 2;
	setp.eq.s16 	%p20, %rs13, 0;
	mov.b32 	%r259, 0;
	or.pred  	%p21, %p19, %p20;
	@%p21 bra 	$L__BB1_16;
$L__BB1_15:
	mov.b32 	%r259, 1;
$L__BB1_16:
	shr.u32 	%r189, %r17, 8;
	and.b32  	%r20, %r189, 255;
	setp.eq.s32 	%p22, %r20, 6;
	@%p22 bra 	$L__BB1_18;
	ld.shared.u8 	%rs16, [%r3+513];
	add.s32 	%r191, %r20, -6;
	setp.gt.u32 	%p23, %r191, 2;
	setp.eq.s16 	%p24, %rs16, 0;
	mov.b32 	%r260, 0;
	or.pred  	%p25, %p23, %p24;
	@%p25 bra 	$L__BB1_19;
$L__BB1_18:
	mov.b32 	%r260, 256;
$L__BB1_19:
	shr.u32 	%r193, %r17, 16;
	and.b32  	%r22, %r193, 255;
	shr.u32 	%r194, %r17, 24;
	add.s32 	%r195, %r194, %r16;
	and.b32  	%r23, %r195, 255;
	setp.eq.s32 	%p26, %r22, 6;
	@%p26 bra 	$L__BB1_21;
	ld.shared.u8 	%rs19, [%r3+514];
	add.s32 	%r197, %r22, -6;
	setp.gt.u32 	%p27, %r197, 2;
	setp.eq.s16 	%p28, %rs19, 0;
	mov.b32 	%r261, 0;
	or.pred  	%p29, %p27, %p28;
	@%p29 bra 	$L__BB1_22;
$L__BB1_21:
	mov.b32 	%r261, 65536;
$L__BB1_22:
	setp.eq.s32 	%p30, %r23, 6;
	@%p30 bra 	$L__BB1_24;
	ld.shared.u8 	%rs22, [%r3+515];
	add.s32 	%r200, %r23, -6;
	setp.gt.u32 	%p31, %r200, 2;
	setp.eq.s16 	%p32, %rs22, 0;
	mov.b32 	%r262, 0;
	or.pred  	%p33, %p31, %p32;
	@%p33 bra 	$L__BB1_25;
$L__BB1_24:
	mov.b32 	%r262, 16777216;
$L__BB1_25:
	add.s32 	%r202, %r260, %r259;
	add.s32 	%r203, %r202, %r261;
	add.s32 	%r204, %r203, %r262;
	add.s64 	%rd3, %rd2, %rd1;
	st.global.u32 	[%rd3], %r204;
	ld.shared.u8 	%r205, [%r4+1043];
	ld.shared.u32 	%r206, [%r4+1044];
	ld.shared.u32 	%r26, [%r4+1048];
	shr.u32 	%r207, %r206, 8;
	shl.b32 	%r208, %r206, 8;
	add.s32 	%r209, %r205, %r206;
	add.s32 	%r210, %r209, %r207;
	add.s32 	%r27, %r210, %r208;
	and.b32  	%r28, %r210, 255;
	setp.eq.s32 	%p34, %r28, 6;
	@%p34 bra 	$L__BB1_27;
	ld.shared.u8 	%rs25, [%r3+1024];
	add.s32 	%r212, %r28, -6;
	setp.gt.u32 	%p35, %r212, 2;
	setp.eq.s16 	%p36, %rs25, 0;
	mov.b32 	%r263, 0;
	or.pred  	%p37, %p35, %p36;
	@%p37 bra 	$L__BB1_28;
$L__BB1_27:
	mov.b32 	%r263, 1;
$L__BB1_28:
	shr.u32 	%r214, %r27, 8;
	and.b32  	%r30, %r214, 255;
	setp.eq.s32 	%p38, %r30, 6;
	@%p38 bra 	$L__BB1_30;
	ld.shared.u8 	%rs28, [%r3+1025];
	add.s32 	%r216, %r30, -6;
	setp.gt.u32 	%p39, %r216, 2;
	setp.eq.s16 	%p40, %rs28, 0;
	mov.b32 	%r264, 0;
	or.pred  	%p41, %p39, %p40;
	@%p41 bra 	$L__BB1_31;
$L__BB1_30:
	mov.b32 	%r264, 256;
$L__BB1_31:
	shr.u32 	%r218, %r27, 16;
	and.b32  	%r32, %r218, 255;
	shr.u32 	%r219, %r27, 24;
	add.s32 	%r220, %r219, %r26;
	and.b32  	%r33, %r220, 255;
	setp.eq.s32 	%p42, %r32, 6;
	@%p42 bra 	$L__BB1_33;
	ld.shared.u8 	%rs31, [%r3+1026];
	add.s32 	%r222, %r32, -6;
	setp.gt.u32 	%p43, %r222, 2;
	setp.eq.s16 	%p44, %rs31, 0;
	mov.b32 	%r265, 0;
	or.pred  	%p45, %p43, %p44;
	@%p45 bra 	$L__BB1_34;
$L__BB1_33:
	mov.b32 	%r265, 65536;
$L__BB1_34:
	setp.eq.s32 	%p46, %r33, 6;
	@%p46 bra 	$L__BB1_36;
	ld.shared.u8 	%rs34, [%r3+1027];
	add.s32 	%r225, %r33, -6;
	setp.gt.u32 	%p47, %r225, 2;
	setp.eq.s16 	%p48, %rs34, 0;
	mov.b32 	%r266, 0;
	or.pred  	%p49, %p47, %p48;
	@%p49 bra 	$L__BB1_37;
$L__BB1_36:
	mov.b32 	%r266, 16777216;
$L__BB1_37:
	add.s32 	%r227, %r264, %r263;
	add.s32 	%r228, %r227, %r265;
	add.s32 	%r229, %r228, %r266;
	add.s64 	%rd4, %rd3, %rd1;
	st.global.u32 	[%rd4], %r229;
	ld.shared.u8 	%r230, [%r4+1563];
	ld.shared.u32 	%r231, [%r4+1564];
	ld.shared.u32 	%r36, [%r4+1568];
	shr.u32 	%r232, %r231, 8;
	shl.b32 	%r233, %r231, 8;
	add.s32 	%r234, %r230, %r231;
	add.s32 	%r235, %r234, %r232;
	add.s32 	%r37, %r235, %r233;
	and.b32  	%r38, %r235, 255;
	setp.eq.s32 	%p50, %r38, 6;
	@%p50 bra 	$L__BB1_39;
	ld.shared.u8 	%rs37, [%r3+1536];
	add.s32 	%r237, %r38, -6;
	setp.gt.u32 	%p51, %r237, 2;
	setp.eq.s16 	%p52, %rs37, 0;
	mov.b32 	%r267, 0;
	or.pred  	%p53, %p51, %p52;
	@%p53 bra 	$L__BB1_40;
$L__BB1_39:
	mov.b32 	%r267, 1;
$L__BB1_40:
	shr.u32 	%r239, %r37, 8;
	and.b32  	%r40, %r239, 255;
	setp.eq.s32 	%p54, %r40, 6;
	@%p54 bra 	$L__BB1_42;
	ld.shared.u8 	%rs40, [%r3+1537];
	add.s32 	%r241, %r40, -6;
	setp.gt.u32 	%p55, %r241, 2;
	setp.eq.s16 	%p56, %rs40, 0;
	mov.b32 	%r268, 0;
	or.pred  	%p57, %p55, %p56;
	@%p57 bra 	$L__BB1_43;
$L__BB1_42:
	mov.b32 	%r268, 256;
$L__BB1_43:
	shr.u32 	%r243, %r37, 16;
	and.b32  	%r42, %r243, 255;
	shr.u32 	%r244, %r37, 24;
	add.s32 	%r245, %r244, %r36;
	and.b32  	%r43, %r245, 255;
	setp.eq.s32 	%p58, %r42, 6;
	@%p58 bra 	$L__BB1_45;
	ld.shared.u8 	%rs43, [%r3+1538];
	add.s32 	%r247, %r42, -6;
	setp.gt.u32 	%p59, %r247, 2;
	setp.eq.s16 	%p60, %rs43, 0;
	mov.b32 	%r269, 0;
	or.pred  	%p61, %p59, %p60;
	@%p61 bra 	$L__BB1_46;
$L__BB1_45:
	mov.b32 	%r269, 65536;
$L__BB1_46:
	setp.eq.s32 	%p62, %r43, 6;
	@%p62 bra 	$L__BB1_48;
	ld.shared.u8 	%rs46, [%r3+1539];
	add.s32 	%r250, %r43, -6;
	setp.gt.u32 	%p63, %r250, 2;
	setp.eq.s16 	%p64, %rs46, 0;
	mov.b32 	%r270, 0;
	or.pred  	%p65, %p63, %p64;
	@%p65 bra 	$L__BB1_49;
$L__BB1_48:
	mov.b32 	%r270, 16777216;
$L__BB1_49:
	add.s32 	%r252, %r268, %r267;
	add.s32 	%r253, %r252, %r269;
	add.s32 	%r254, %r253, %r270;
	add.s64 	%rd51, %rd4, %rd1;
	st.global.u32 	[%rd51], %r254;
	ret;

}
	// .globl	_Z4lifeILi1024EEvPjS0_iii
.visible .entry _Z4lifeILi1024EEvPjS0_iii(
	.param .u64 .ptr .align 1 _Z4lifeILi1024EEvPjS0_iii_param_0,
	.param .u64 .ptr .align 1 _Z4lifeILi1024EEvPjS0_iii_param_1,
	.param .u32 _Z4lifeILi1024EEvPjS0_iii_param_2,
	.param .u32 _Z4lifeILi1024EEvPjS0_iii_param_3,
	.param .u32 _Z4lifeILi1024EEvPjS0_iii_param_4
)
{
	.reg .pred 	%p<66>;
	.reg .b16 	%rs<49>;
	.reg .b32 	%r<271>;
	.reg .b64 	%rd<52>;
	// demoted variable
	.shared .align 4 .b8 _ZZ4lifeILi1024EEvPjS0_iiiE7tempsrc[4096];
	// demoted variable
	.shared .align 4 .b8 _ZZ4lifeILi1024EEvPjS0_iiiE6tempin[6192];
	ld.param.u64 	%rd6, [_Z4lifeILi1024EEvPjS0_iii_param_0];
	ld.param.u64 	%rd5, [_Z4lifeILi1024EEvPjS0_iii_param_1];
	ld.param.u32 	%r46, [_Z4lifeILi1024EEvPjS0_iii_param_2];
	ld.param.u32 	%r47, [_Z4lifeILi1024EEvPjS0_iii_param_3];
	ld.param.u32 	%r48, [_Z4lifeILi1024EEvPjS0_iii_param_4];
	cvta.to.global.u64 	%rd7, %rd6;
	mov.u32 	%r49, %ctaid.z;
	mov.u32 	%r50, %ctaid.y;
	add.s32 	%r51, %r50, %r48;
	add.s32 	%r52, %r51, -1;
	rem.s32 	%r53, %r52, %r48;
	add.s32 	%r54, %r50, 1;
	rem.s32 	%r55, %r54, %r48;
	shl.b32 	%r56, %r49, 2;
	add.s32 	%r57, %r56, %r47;
	add.s32 	%r58, %r57, -1;
	mov.u32 	%r1, %tid.x;
	rem.s32 	%r59, %r58, %r47;
	mul.lo.s32 	%r60, %r53, %r47;
	add.s32 	%r61, %r60, %r59;
	mad.lo.s32 	%r62, %r61, %r46, %r1;
	mul.wide.s32 	%rd8, %r62, 4;
	add.s64 	%rd9, %rd7, %rd8;
	ld.global.u32 	%r63, [%rd9];
	mul.lo.s32 	%r64, %r50, %r47;
	add.s32 	%r65, %r64, %r59;
	mad.lo.s32 	%r66, %r65, %r46, %r1;
	mul.wide.s32 	%rd10, %r66, 4;
	add.s64 	%rd11, %rd7, %rd10;
	ld.global.u32 	%r67, [%rd11];
	add.s32 	%r68, %r63, %r67;
	mul.lo.s32 	%r69, %r55, %r47;
	add.s32 	%r70, %r69, %r59;
	mad.lo.s32 	%r71, %r70, %r46, %r1;
	mul.wide.s32 	%rd12, %r71, 4;
	add.s64 	%rd13, %rd7, %rd12;
	ld.global.u32 	%r72, [%rd13];
	add.s32 	%r73, %r68, %r72;
	rem.s32 	%r74, %r57, %r47;
	add.s32 	%r75, %r60, %r74;
	mad.lo.s32 	%r76, %r75, %r46, %r1;
	mul.wide.s32 	%rd14, %r76, 4;
	add.s64 	%rd15, %rd7, %rd14;
	ld.global.u32 	%r77, [%rd15];
	add.s32 	%r78, %r64, %r74;
	mad.lo.s32 	%r79, %r78, %r46, %r1;
	mul.wide.s32 	%rd16, %r79, 4;
	add.s64 	%rd17, %rd7, %rd16;
	ld.global.u32 	%r80, [%rd17];
	add.s32 	%r81, %r77, %r80;
	add.s32 	%r82, %r69, %r74;
	mad.lo.s32 	%r83, %r82, %r46, %r1;
	mul.wide.s32 	%rd18, %r83, 4;
	add.s64 	%rd19, %rd7, %rd18;
	ld.global.u32 	%r84, [%rd19];
	add.s32 	%r85, %r81, %r84;
	add.s32 	%r86, %r57, 1;
	rem.s32 	%r87, %r86, %r47;
	add.s32 	%r88, %r60, %r87;
	mad.lo.s32 	%r89, %r88, %r46, %r1;
	mul.wide.s32 	%rd20, %r89, 4;
	add.s64 	%rd21, %rd7, %rd20;
	ld.global.u32 	%r90, [%rd21];
	add.s32 	%r91, %r64, %r87;
	mad.lo.s32 	%r92, %r91, %r46, %r1;
	mul.wide.s32 	%rd22, %r92, 4;
	add.s64 	%rd23, %rd7, %rd22;
	ld.global.u32 	%r93, [%rd23];
	add.s32 	%r94, %r90, %r93;
	add.s32 	%r95, %r69, %r87;
	mad.lo.s32 	%r96, %r95, %r46, %r1;
	mul.wide.s32 	%rd24, %r96, 4;
	add.s64 	%rd25, %rd7, %rd24;
	ld.global.u32 	%r97, [%rd25];
	add.s32 	%r98, %r94, %r97;
	add.s32 	%r99, %r57, 2;
	rem.s32 	%r100, %r99, %r47;
	add.s32 	%r101, %r60, %r100;
	mad.lo.s32 	%r102, %r101, %r46, %r1;
	mul.wide.s32 	%rd26, %r102, 4;
	add.s64 	%rd27, %rd7, %rd26;
	ld.global.u32 	%r103, [%rd27];
	add.s32 	%r104, %r64, %r100;
	mad.lo.s32 	%r105, %r104, %r46, %r1;
	mul.wide.s32 	%rd28, %r105, 4;
	add.s64 	%rd29, %rd7, %rd28;
	ld.global.u32 	%r106, [%rd29];
	add.s32 	%r107, %r103, %r106;
	add.s32 	%r108, %r69, %r100;
	mad.lo.s32 	%r109, %r108, %r46, %r1;
	mul.wide.s32 	%rd30, %r109, 4;
	add.s64 	%rd31, %rd7, %rd30;
	ld.global.u32 	%r110, [%rd31];
	add.s32 	%r111, %r107, %r110;
	add.s32 	%r112, %r57, 3;
	rem.s32 	%r113, %r112, %r47;
	add.s32 	%r114, %r60, %r113;
	mad.lo.s32 	%r115, %r114, %r46, %r1;
	mul.wide.s32 	%rd32, %r115, 4;
	add.s64 	%rd33, %rd7, %rd32;
	ld.global.u32 	%r116, [%rd33];
	add.s32 	%r117, %r64, %r113;
	mad.lo.s32 	%r118, %r117, %r46, %r1;
	mul.wide.s32 	%rd34, %r118, 4;
	add.s64 	%rd35, %rd7, %rd34;
	ld.global.u32 	%r119, [%rd35];
	add.s32 	%r120, %r116, %r119;
	add.s32 	%r121, %r69, %r113;
	mad.lo.s32 	%r122, %r121, %r46, %r1;
	mul.wide.s32 	%rd36, %r122, 4;
	add.s64 	%rd37, %rd7, %rd36;
	ld.global.u32 	%r123, [%rd37];
	add.s32 	%r124, %r120, %r123;
	add.s32 	%r125, %r57, 4;
	rem.s32 	%r126, %r125, %r47;
	add.s32 	%r127, %r60, %r126;
	mad.lo.s32 	%r128, %r127, %r46, %r1;
	mul.wide.s32 	%rd38, %r128, 4;
	add.s64 	%rd39, %rd7, %rd38;
	ld.global.u32 	%r129, [%rd39];
	add.s32 	%r130, %r64, %r126;
	mad.lo.s32 	%r131, %r130, %r46, %r1;
	mul.wide.s32 	%rd40, %r131, 4;
	add.s64 	%rd41, %rd7, %rd40;
	ld.global.u32 	%r132, [%rd41];
	add.s32 	%r133, %r129, %r132;
	add.s32 	%r134, %r69, %r126;
	mad.lo.s32 	%r135, %r134, %r46, %r1;
	mul.wide.s32 	%rd42, %r135, 4;
	add.s64 	%rd43, %rd7, %rd42;
	ld.global.u32 	%r136, [%rd43];
	add.s32 	%r137, %r133, %r136;
	add.s32 	%r138, %r64, %r56;
	mad.lo.s32 	%r2, %r138, %r46, %r1;
	mul.wide.s32 	%rd44, %r2, 4;
	add.s64 	%rd45, %rd7, %rd44;
	ld.global.u32 	%r139, [%rd45];
	shl.b32 	%r140, %r1, 2;
	mov.u32 	%r141, _ZZ4lifeILi1024EEvPjS0_iiiE7tempsrc;
	add.s32 	%r3, %r141, %r140;
	st.shared.u32 	[%r3], %r139;
	mul.wide.s32 	%rd1, %r46, 4;
	add.s64 	%rd46, %rd45, %rd1;
	ld.global.u32 	%r142, [%rd46];
	st.shared.u32 	[%r3+1024], %r142;
	add.s64 	%rd47, %rd46, %rd1;
	ld.global.u32 	%r143, [%rd47];
	st.shared.u32 	[%r3+2048], %r143;
	add.s64 	%rd48, %rd47, %rd1;
	ld.global.u32 	%r144, [%rd48];
	st.shared.u32 	[%r3+3072], %r144;
	bar.sync 	0;
	add.s32 	%r145, %r85, %r73;
	add.s32 	%r146, %r145, %r98;
	add.s32 	%r147, %r98, %r85;
	add.s32 	%r148, %r147, %r111;
	add.s32 	%r149, %r111, %r124;
	add.s32 	%r150, %r149, %r98;
	add.s32 	%r151, %r149, %r137;
	mov.u32 	%r152, _ZZ4lifeILi1024EEvPjS0_iiiE6tempin;
	add.s32 	%r4, %r152, %r140;
	st.shared.u32 	[%r4+4], %r146;
	st.shared.u32 	[%r4+1036], %r148;
	st.shared.u32 	[%r4+2068], %r150;
	st.shared.u32 	[%r4+3100], %r151;
	bar.sync 	0;
	setp.gt.u32 	%p1, %r1, 3;
	@%p1 bra 	$L__BB2_2;
	mad.lo.s32 	%r153, %r1, 1028, %r4;
	ld.shared.u32 	%r154, [%r153+1024];
	st.shared.u32 	[%r153], %r154;
	ld.shared.u32 	%r155, [%r153+4];
	st.shared.u32 	[%r153+1028], %r155;
$L__BB2_2:
	bar.sync 	0;
	ld.shared.u8 	%r157, [%r4+3];
	ld.shared.u32 	%r158, [%r4+4];
	ld.shared.u32 	%r5, [%r4+8];
	shr.u32 	%r159, %r158, 8;
	shl.b32 	%r160, %r158, 8;
	add.s32 	%r161, %r157, %r158;
	add.s32 	%r162, %r161, %r159;
	add.s32 	%r6, %r162, %r160;
	and.b32  	%r7, %r162, 255;
	setp.eq.s32 	%p2, %r7, 6;
	mov.b32 	%r255, 1;
	@%p2 bra 	$L__BB2_4;
	ld.shared.u8 	%rs1, [%r3];
	add.s32 	%r163, %r7, -6;
	setp.lt.u32 	%p3, %r163, 3;
	setp.ne.s16 	%p4, %rs1, 0;
	and.pred  	%p5, %p3, %p4;
	selp.u32 	%r255, 1, 0, %p5;
$L__BB2_4:
	shr.u32 	%r164, %r6, 8;
	and.b32  	%r10, %r164, 255;
	setp.eq.s32 	%p6, %r10, 6;
	@%p6 bra 	$L__BB2_6;
	ld.shared.u8 	%rs4, [%r3+1];
	add.s32 	%r166, %r10, -6;
	setp.gt.u32 	%p7, %r166, 2;
	setp.eq.s16 	%p8, %rs4, 0;
	mov.b32 	%r256, 0;
	or.pred  	%p9, %p7, %p8;
	@%p9 bra 	$L__BB2_7;
$L__BB2_6:
	mov.b32 	%r256, 256;
$L__BB2_7:
	shr.u32 	%r168, %r6, 16;
	and.b32  	%r12, %r168, 255;
	shr.u32 	%r169, %r6, 24;
	add.s32 	%r170, %r169, %r5;
	and.b32  	%r13, %r170, 255;
	setp.eq.s32 	%p10, %r12, 6;
	@%p10 bra 	$L__BB2_9;
	ld.shared.u8 	%rs7, [%r3+2];
	add.s32 	%r172, %r12, -6;
	setp.gt.u32 	%p11, %r172, 2;
	setp.eq.s16 	%p12, %rs7, 0;
	mov.b32 	%r257, 0;
	or.pred  	%p13, %p11, %p12;
	@%p13 bra 	$L__BB2_10;
$L__BB2_9:
	mov.b32 	%r257, 65536;
$L__BB2_10:
	setp.eq.s32 	%p14, %r13, 6;
	@%p14 bra 	$L__BB2_12;
	ld.shared.u8 	%rs10, [%r3+3];
	add.s32 	%r175, %r13, -6;
	setp.gt.u32 	%p15, %r175, 2;
	setp.eq.s16 	%p16, %rs10, 0;
	mov.b32 	%r258, 0;
	or.pred  	%p17, %p15, %p16;
	@%p17 bra 	$L__BB2_13;
$L__BB2_12:
	mov.b32 	%r258, 16777216;
$L__BB2_13:
	add.s32 	%r177, %r256, %r255;
	add.s32 	%r178, %r177, %r257;
	add.s32 	%r179, %r178, %r258;
	cvta.to.global.u64 	%rd49, %rd5;
	add.s64 	%rd2, %rd49, %rd44;
	st.global.u32 	[%rd2], %r179;
	ld.shared.u8 	%r180, [%r4+1035];
	ld.shared.u32 	%r181, [%r4+1036];
	ld.shared.u32 	%r16, [%r4+1040];
	shr.u32 	%r182, %r181, 8;
	shl.b32 	%r183, %r181, 8;
	add.s32 	%r184, %r180, %r181;
	add.s32 	%r185, %r184, %r182;
	add.s32 	%r17, %r185, %r183;
	and.b32  	%r18, %r185, 255;
	setp.eq.s32 	%p18, %r18, 6;
	@%p18 bra 	$L__BB2_15;
	ld.shared.u8 	%rs13, [%r3+1024];
	add.s32 	%r187, %r18, -6;
	setp.gt.u32 	%p19, %r187, 2;
	setp.eq.s16 	%p20, %rs13, 0;
	mov.b32 	%r259, 0;
	or.pred  	%p21, %p19, %p20;
	@%p21 bra 	$L__BB2_16;
$L__BB2_15:
	mov.b32 	%r259, 1;
$L__BB2_16:
	shr.u32 	%r189, %r17, 8;
	and.b32  	%r20, %r189, 255;
	setp.eq.s32 	%p22, %r20, 6;
	@%p22 bra 	$L__BB2_18;
	ld.shared.u8 	%rs16, [%r3+1025];
	add.s32 	%r191, %r20, -6;
	setp.gt.u32 	%p23, %r191, 2;
	setp.eq.s16 	%p24, %rs16, 0;
	mov.b32 	%r260, 0;
	or.pred  	%p25, %p23, %p24;
	@%p25 bra 	$L__BB2_19;
$L__BB2_18:
	mov.b32 	%r260, 256;
$L__BB2_19:
	shr.u32 	%r193, %r17, 16;
	and.b32  	%r22, %r193, 255;
	shr.u32 	%r194, %r17, 24;
	add.s32 	%r195, %r194, %r16;
	and.b32  	%r23, %r195, 255;
	setp.eq.s32 	%p26, %r22, 6;
	@%p26 bra 	$L__BB2_21;
	ld.shared.u8 	%rs19, [%r3+1026];
	add.s32 	%r197, %r22, -6;
	setp.gt.u32 	%p27, %r197, 2;
	setp.eq.s16 	%p28, %rs19, 0;
	mov.b32 	%r261, 0;
	or.pred  	%p29, %p27, %p28;
	@%p29 bra 	$L__BB2_22;
$L__BB2_21:
	mov.b32 	%r261, 65536;
$L__BB2_22:
	setp.eq.s32 	%p30, %r23, 6;
	@%p30 bra 	$L__BB2_24;
	ld.shared.u8 	%rs22, [%r3+1027];
	add.s32 	%r200, %r23, -6;
	setp.gt.u32 	%p31, %r200, 2;
	setp.eq.s16 	%p32, %rs22, 0;
	mov.b32 	%r262, 0;
	or.pred  	%p33, %p31, %p32;
	@%p33 bra 	$L__BB2_25;
$L__BB2_24:
	mov.b32 	%r262, 16777216;
$L__BB2_25:
	add.s32 	%r202, %r260, %r259;
	add.s32 	%r203, %r202, %r261;
	add.s32 	%r204, %r203, %r262;
	add.s64 	%rd3, %rd2, %rd1;
	st.global.u32 	[%rd3], %r204;
	ld.shared.u8 	%r205, [%r4+2067];
	ld.shared.u32 	%r206, [%r4+2068];
	ld.shared.u32 	%r26, [%r4+2072];
	shr.u32 	%r207, %r206, 8;
	shl.b32 	%r208, %r206, 8;
	add.s32 	%r209, %r205, %r206;
	add.s32 	%r210, %r209, %r207;
	add.s32 	%r27, %r210, %r208;
	and.b32  	%r28, %r210, 255;
	setp.eq.s32 	%p34, %r28, 6;
	@%p34 bra 	$L__BB2_27;
	ld.shared.u8 	%rs25, [%r3+2048];
	add.s32 	%r212, %r28, -6;
	setp.gt.u32 	%p35, %r212, 2;
	setp.eq.s16 	%p36, %rs25, 0;
	mov.b32 	%r263, 0;
	or.pred  	%p37, %p35, %p36;
	@%p37 bra 	$L__BB2_28;
$L__BB2_27:
	mov.b32 	%r263, 1;
$L__BB2_28:
	shr.u32 	%r214, %r27, 8;
	and.b32  	%r30, %r214, 255;
	setp.eq.s32 	%p38, %r30, 6;
	@%p38 bra 	$L__BB2_30;
	ld.shared.u8 	%rs28, [%r3+2049];
	add.s32 	%r216, %r30, -6;
	setp.gt.u32 	%p39, %r216, 2;
	setp.eq.s16 	%p40, %rs28, 0;
	mov.b32 	%r264, 0;
	or.pred  	%p41, %p39, %p40;
	@%p41 bra 	$L__BB2_31;
$L__BB2_30:
	mov.b32 	%r264, 256;
$L__BB2_31:
	shr.u32 	%r218, %r27, 16;
	and.b32  	%r32, %r218, 255;
	shr.u32 	%r219, %r27, 24;
	add.s32 	%r220, %r219, %r26;
	and.b32  	%r33, %r220, 255;
	setp.eq.s32 	%p42, %r32, 6;
	@%p42 bra 	$L__BB2_33;
	ld.shared.u8 	%rs31, [%r3+2050];
	add.s32 	%r222, %r32, -6;
	setp.gt.u32 	%p43, %r222, 2;
	setp.eq.s16 	%p44, %rs31, 0;
	mov.b32 	%r265, 0;
	or.pred  	%p45, %p43, %p44;
	@%p45 bra 	$L__BB2_34;
$L__BB2_33:
	mov.b32 	%r265, 65536;
$L__BB2_34:
	setp.eq.s32 	%p46, %r33, 6;
	@%p46 bra 	$L__BB2_36;
	ld.shared.u8 	%rs34, [%r3+2051];
	add.s32 	%r225, %r33, -6;
	setp.gt.u32 	%p47, %r225, 2;
	setp.eq.s16 	%p48, %rs34, 0;
	mov.b32 	%r266, 0;
	or.pred  	%p49, %p47, %p48;
	@%p49 bra 	$L__BB2_37;
$L__BB2_36:
	mov.b32 	%r266, 16777216;
$L__BB2_37:
	add.s32 	%r227, %r264, %r263;
	add.s32 	%r228, %r227, %r265;
	add.s32 	%r229, %r228, %r266;
	add.s64 	%rd4, %rd3, %rd1;
	st.global.u32 	[%rd4], %r229;
	ld.shared.u8 	%r230, [%r4+3099];
	ld.shared.u32 	%r231, [%r4+3100];
	ld.shared.u32 	%r36, [%r4+3104];
	shr.u32 	%r232, %r231, 8;
	shl.b32 	%r233, %r231, 8;
	add.s32 	%r234, %r230, %r231;
	add.s32 	%r235, %r234, %r232;
	add.s32 	%r37, %r235, %r233;
	and.b32  	%r38, %r235, 255;
	setp.eq.s32 	%p50, %r38, 6;
	@%p50 bra 	$L__BB2_39;
	ld.shared.u8 	%rs37, [%r3+3072];
	add.s32 	%r237, %r38, -6;
	setp.gt.u32 	%p51, %r237, 2;
	setp.eq.s16 	%p52, %rs37, 0;
	mov.b32 	%r267, 0;
	or.pred  	%p53, %p51, %p52;
	@%p53 bra 	$L__BB2_40;
$L__BB2_39:
	mov.b32 	%r267, 1;
$L__BB2_40:
	shr.u32 	%r239, %r37, 8;
	and.b32  	%r40, %r239, 255;
	setp.eq.s32 	%p54, %r40, 6;
	@%p54 bra 	$L__BB2_42;
	ld.shared.u8 	%rs40, [%r3+3073];
	add.s32 	%r241, %r40, -6;
	setp.gt.u32 	%p55, %r241, 2;
	setp.eq.s16 	%p56, %rs40, 0;
	mov.b32 	%r268, 0;
	or.pred  	%p57, %p55, %p56;
	@%p57 bra 	$L__BB2_43;
$L__BB2_42:
	mov.b32 	%r268, 256;
$L__BB2_43:
	shr.u32 	%r243, %r37, 16;
	and.b32  	%r42, %r243, 255;
	shr.u32 	%r244, %r37, 24;
	add.s32 	%r245, %r244, %r36;
	and.b32  	%r43, %r245, 255;
	setp.eq.s32 	%p58, %r42, 6;
	@%p58 bra 	$L__BB2_45;
	ld.shared.u8 	%rs43, [%r3+3074];
	add.s32 	%r247, %r42, -6;
	setp.gt.u32 	%p59, %r247, 2;
	setp.eq.s16 	%p60, %rs43, 0;
	mov.b32 	%r269, 0;
	or.pred  	%p61, %p59, %p60;
	@%p61 bra 	$L__BB2_46;
$L__BB2_45:
	mov.b32 	%r269, 65536;
$L__BB2_46:
	setp.eq.s32 	%p62, %r43, 6;
	@%p62 bra 	$L__BB2_48;
	ld.shared.u8 	%rs46, [%r3+3075];
	add.s32 	%r250, %r43, -6;
	setp.gt.u32 	%p63, %r250, 2;
	setp.eq.s16 	%p64, %rs46, 0;
	mov.b32 	%r270, 0;
	or.pred  	%p65, %p63, %p64;
	@%p65 bra 	$L__BB2_49;
$L__BB2_48:
	mov.b32 	%r270, 16777216;
$L__BB2_49:
	add.s32 	%r252, %r268, %r267;
	add.s32 	%r253, %r252, %r269;
	add.s32 	%r254, %r253, %r270;
	add.s64 	%rd51, %rd4, %rd1;
	st.global.u32 	[%rd51], %r254;
	ret;

}


// ===== COMPILED SASS (sm_100) =====

	.target	sm_100

	.elftype	@"ET_EXEC"


//--------------------- .note.nv.tkinfo           --------------------------
	.section	.note.nv.tkinfo,"",@"SHT_NOTE"
	.sectionflags	@"SHF_NOTE_NV_TKINFO"
	.tkinfo
        /*0018*/ 	.word	0x00000002
        /*0030*/ 	.string	""
        /*0030*/ 	.string	"ptxas"
        /*0030*/ 	.string	"Cuda compilation tools, release 13.0, V13.0.88"
        /*0030*/ 	.string	"Build cuda_13.0.r13.0/compiler.36424714_0"
        /*0030*/ 	.string	"-arch sm_100 -m 64 "



//--------------------- .note.nv.cuinfo           --------------------------
	.section	.note.nv.cuinfo,"",@"SHT_NOTE"
	.sectionflags	@"SHF_NOTE_NV_CUINFO"
        /*0018*/ 	.short	0x0002
        /*001a*/ 	.short	0x0064
        /*001c*/ 	.short	0x0082
	.zero		2


//--------------------- .nv.info                  --------------------------
	.section	.nv.info,"",@"SHT_CUDA_INFO"
	.align	4


	//----- nvinfo : EIATTR_REGCOUNT
	.align		4
        /*0000*/ 	.byte	0x04, 0x2f
        /*0002*/ 	.short	(.L_1 - .L_0)
	.align		4
.L_0:
        /*0004*/ 	.word	index@(_Z4lifeILi256EEvPjS0_iii)
        /*0008*/ 	.word	0x00000020


	//----- nvinfo : EIATTR_FRAME_SIZE
	.align		4
.L_1:
        /*000c*/ 	.byte	0x04, 0x11
        /*000e*/ 	.short	(.L_3 - .L_2)
	.align		4
.L_2:
        /*0010*/ 	.word	index@(_Z4lifeILi256EEvPjS0_iii)
        /*0014*/ 	.word	0x00000000


	//----- nvinfo : EIATTR_REGCOUNT
	.align		4
.L_3:
        /*0018*/ 	.byte	0x04, 0x2f
        /*001a*/ 	.short	(.L_5 - .L_4)
	.align		4
.L_4:
        /*001c*/ 	.word	index@(_Z4lifeILi512EEvPjS0_iii)
        /*0020*/ 	.word	0x00000020


	//----- nvinfo : EIATTR_FRAME_SIZE
	.align		4
.L_5:
        /*0024*/ 	.byte	0x04, 0x11
        /*0026*/ 	.short	(.L_7 - .L_6)
	.align		4
.L_6:
        /*0028*/ 	.word	index@(_Z4lifeILi512EEvPjS0_iii)
        /*002c*/ 	.word	0x00000000


	//----- nvinfo : EIATTR_REGCOUNT
	.align		4
.L_7:
        /*0030*/ 	.byte	0x04, 0x2f
        /*0032*/ 	.short	(.L_9 - .L_8)
	.align		4
.L_8:
        /*0034*/ 	.word	index@(_Z4lifeILi1024EEvPjS0_iii)
        /*0038*/ 	.word	0x00000020


	//----- nvinfo : EIATTR_FRAME_SIZE
	.align		4
.L_9:
        /*003c*/ 	.byte	0x04, 0x11
        /*003e*/ 	.short	(.L_11 - .L_10)
	.align		4
.L_10:
        /*0040*/ 	.word	index@(_Z4lifeILi1024EEvPjS0_iii)
        /*0044*/ 	.word	0x00000000


	//----- nvinfo : EIATTR_MIN_STACK_SIZE
	.align		4
.L_11:
        /*0048*/ 	.byte	0x04, 0x12
        /*004a*/ 	.short	(.L_13 - .L_12)
	.align		4
.L_12:
        /*004c*/ 	.word	index@(_Z4lifeILi1024EEvPjS0_iii)
        /*0050*/ 	.word	0x00000000


	//----- nvinfo : EIATTR_MIN_STACK_SIZE
	.align		4
.L_13:
        /*0054*/ 	.byte	0x04, 0x12
        /*0056*/ 	.short	(.L_15 - .L_14)
	.align		4
.L_14:
        /*0058*/ 	.word	index@(_Z4lifeILi512EEvPjS0_iii)
        /*005c*/ 	.word	0x00000000


	//----- nvinfo : EIATTR_MIN_STACK_SIZE
	.align		4
.L_15:
        /*0060*/ 	.byte	0x04, 0x12
        /*0062*/ 	.short	(.L_17 - .L_16)
	.align		4
.L_16:
        /*0064*/ 	.word	index@(_Z4lifeILi256EEvPjS0_iii)
        /*0068*/ 	.word	0x00000000
.L_17:


//--------------------- .nv.compat                --------------------------
	.section	.nv.compat,"",@"SHT_CUDA_COMPAT_INFO"
	.align	4
        /*0000*/ 	.byte	0x02, 0x09, 0x00, 0x00, 0x02, 0x02, 0x01, 0x00, 0x02, 0x05, 0x05, 0x00, 0x03, 0x07, 0x01, 0x01
        /*0010*/ 	.byte	0x02, 0x03, 0x00, 0x00, 0x02, 0x06, 0x01, 0x00, 0x04, 0x0b, 0x08, 0x00, 0x09, 0x00, 0x00, 0x00
        /*0020*/ 	.byte	0x00, 0x00, 0x00, 0x00


//--------------------- .nv.info._Z4lifeILi1024EEvPjS0_iii --------------------------
	.section	.nv.info._Z4lifeILi1024EEvPjS0_iii,"",@"SHT_CUDA_INFO"
	.sectionflags	@""
	.align	4


	//----- nvinfo : EIATTR_CUDA_API_VERSION
	.align		4
        /*0000*/ 	.byte	0x04, 0x37
        /*0002*/ 	.short	(.L_19 - .L_18)
.L_18:
        /*0004*/ 	.word	0x00000082


	//----- nvinfo : EIATTR_KPARAM_INFO
	.align		4
.L_19:
        /*0008*/ 	.byte	0x04, 0x17
        /*000a*/ 	.short	(.L_21 - .L_20)
.L_20:
        /*000c*/ 	.word	0x00000000
        /*0010*/ 	.short	0x0004
        /*0012*/ 	.short	0x0018
        /*0014*/ 	.byte	0x00, 0xf0, 0x11, 0x00


	//----- nvinfo : EIATTR_KPARAM_INFO
	.align		4
.L_21:
        /*0018*/ 	.byte	0x04, 0x17
        /*001a*/ 	.short	(.L_23 - .L_22)
.L_22:
        /*001c*/ 	.word	0x00000000
        /*0020*/ 	.short	0x0003
        /*0022*/ 	.short	0x0014
        /*0024*/ 	.byte	0x00, 0xf0, 0x11, 0x00


	//----- nvinfo : EIATTR_KPARAM_INFO
	.align		4
.L_23:
        /*0028*/ 	.byte	0x04, 0x17
        /*002a*/ 	.short	(.L_25 - .L_24)
.L_24:
        /*002c*/ 	.word	0x00000000
        /*0030*/ 	.short	0x0002
        /*0032*/ 	.short	0x0010
        /*0034*/ 	.byte	0x00, 0xf0, 0x11, 0x00


	//----- nvinfo : EIATTR_KPARAM_INFO
	.align		4
.L_25:
        /*0038*/ 	.byte	0x04, 0x17
        /*003a*/ 	.short	(.L_27 - .L_26)
.L_26:
        /*003c*/ 	.word	0x00000000
        /*0040*/ 	.short	0x0001
        /*0042*/ 	.short	0x0008
        /*0044*/ 	.byte	0x00, 0xf5, 0x21, 0x00


	//----- nvinfo : EIATTR_KPARAM_INFO
	.align		4
.L_27:
        /*0048*/ 	.byte	0x04, 0x17
        /*004a*/ 	.short	(.L_29 - .L_28)
.L_28:
        /*004c*/ 	.word	0x00000000
        /*0050*/ 	.short	0x0000
        /*0052*/ 	.short	0x0000
        /*0054*/ 	.byte	0x00, 0xf5, 0x21, 0x00


	//----- nvinfo : EIATTR_SPARSE_MMA_MASK
	.align		4
.L_29:
        /*0058*/ 	.byte	0x03, 0x50
        /*005a*/ 	.short	0x0000


	//----- nvinfo : EIATTR_MAXREG_COUNT
	.align		4
        /*005c*/ 	.byte	0x03, 0x1b
        /*005e*/ 	.short	0x00ff


	//----- nvinfo : EIATTR_NUM_BARRIERS
	.align		4
        /*0060*/ 	.byte	0x02, 0x4c
        /*0062*/ 	.byte	0x01
	.zero		1


	//----- nvinfo : EIATTR_MERCURY_ISA_VERSION
	.align		4
        /*0064*/ 	.byte	0x03, 0x5f
        /*0066*/ 	.short	0x0101


	//----- nvinfo : EIATTR_VRC_CTA_INIT_COUNT
	.align		4
        /*0068*/ 	.byte	0x02, 0x4a
	.zero		1
	.zero		1


	//----- nvinfo : EIATTR_EXIT_INSTR_OFFSETS
	.align		4
        /*006c*/ 	.byte	0x04, 0x1c
        /*006e*/ 	.short	(.L_31 - .L_30)


	//   ....[0]....
.L_30:
        /*0070*/ 	.word	0x00001ea0


	//----- nvinfo : EIATTR_CRS_STACK_SIZE
	.align		4
.L_31:
        /*0074*/ 	.byte	0x04, 0x1e
        /*0076*/ 	.short	(.L_33 - .L_32)
.L_32:
        /*0078*/ 	.word	0x00000000


	//----- nvinfo : EIATTR_CBANK_PARAM_SIZE
	.align		4
.L_33:
        /*007c*/ 	.byte	0x03, 0x19
        /*007e*/ 	.short	0x001c


	//----- nvinfo : EIATTR_PARAM_CBANK
	.align		4
        /*0080*/ 	.byte	0x04, 0x0a
        /*0082*/ 	.short	(.L_35 - .L_34)
	.align		4
.L_34:
        /*0084*/ 	.word	index@(.nv.constant0._Z4lifeILi1024EEvPjS0_iii)
        /*0088*/ 	.short	0x0380
        /*008a*/ 	.short	0x001c


	//----- nvinfo : EIATTR_SW_WAR
	.align		4
.L_35:
        /*008c*/ 	.byte	0x04, 0x36
        /*008e*/ 	.short	(.L_37 - .L_36)
.L_36:
        /*0090*/ 	.word	0x00000008
.L_37:


//--------------------- .nv.info._Z4lifeILi512EEvPjS0_iii --------------------------
	.section	.nv.info._Z4lifeILi512EEvPjS0_iii,"",@"SHT_CUDA_INFO"
	.sectionflags	@""
	.align	4


	//----- nvinfo : EIATTR_CUDA_API_VERSION
	.align		4
        /*0000*/ 	.byte	0x04, 0x37
        /*0002*/ 	.short	(.L_39 - .L_38)
.L_38:
        /*0004*/ 	.word	0x00000082


	//----- nvinfo : EIATTR_KPARAM_INFO
	.align		4
.L_39:
        /*0008*/ 	.byte	0x04, 0x17
        /*000a*/ 	.short	(.L_41 - .L_40)
.L_40:
        /*000c*/ 	.word	0x00000000
        /*0010*/ 	.short	0x0004
        /*0012*/ 	.short	0x0018
        /*0014*/ 	.byte	0x00, 0xf0, 0x11, 0x00


	//----- nvinfo : EIATTR_KPARAM_INFO
	.align		4
.L_41:
        /*0018*/ 	.byte	0x04, 0x17
        /*001a*/ 	.short	(.L_43 - .L_42)
.L_42:
        /*001c*/ 	.word	0x00000000
        /*0020*/ 	.short	0x0003
        /*0022*/ 	.short	0x0014
        /*0024*/ 	.byte	0x00, 0xf0, 0x11, 0x00


	//----- nvinfo : EIATTR_KPARAM_INFO
	.align		4
.L_43:
        /*0028*/ 	.byte	0x04, 0x17
        /*002a*/ 	.short	(.L_45 - .L_44)
.L_44:
        /*002c*/ 	.word	0x00000000
        /*0030*/ 	.short	0x0002
        /*0032*/ 	.short	0x0010
        /*0034*/ 	.byte	0x00, 0xf0, 0x11, 0x00


	//----- nvinfo : EIATTR_KPARAM_INFO
	.align		4
.L_45:
        /*0038*/ 	.byte	0x04, 0x17
        /*003a*/ 	.short	(.L_47 - .L_46)
.L_46:
        /*003c*/ 	.word	0x00000000
        /*0040*/ 	.short	0x0001
        /*0042*/ 	.short	0x0008
        /*0044*/ 	.byte	0x00, 0xf5, 0x21, 0x00


	//----- nvinfo : EIATTR_KPARAM_INFO
	.align		4
.L_47:
        /*0048*/ 	.byte	0x04, 0x17
        /*004a*/ 	.short	(.L_49 - .L_48)
.L_48:
        /*004c*/ 	.word	0x00000000
        /*0050*/ 	.short	0x0000
        /*0052*/ 	.short	0x0000
        /*0054*/ 	.byte	0x00, 0xf5, 0x21, 0x00


	//----- nvinfo : EIATTR_SPARSE_MMA_MASK
	.align		4
.L_49:
        /*0058*/ 	.byte	0x03, 0x50
        /*005a*/ 	.short	0x0000


	//----- nvinfo : EIATTR_MAXREG_COUNT
	.align		4
        /*005c*/ 	.byte	0x03, 0x1b
        /*005e*/ 	.short	0x00ff


	//----- nvinfo : EIATTR_NUM_BARRIERS
	.align		4
        /*0060*/ 	.byte	0x02, 0x4c
        /*0062*/ 	.byte	0x01
	.zero		1


	//----- nvinfo : EIATTR_MERCURY_ISA_VERSION
	.align		4
        /*0064*/ 	.byte	0x03, 0x5f
        /*0066*/ 	.short	0x0101


	//----- nvinfo : EIATTR_VRC_CTA_INIT_COUNT
	.align		4
        /*0068*/ 	.byte	0x02, 0x4a
	.zero		1
	.zero		1


	//----- nvinfo : EIATTR_EXIT_INSTR_OFFSETS
	.align		4
        /*006c*/ 	.byte	0x04, 0x1c
        /*006e*/ 	.short	(.L_51 - .L_50)


	//   ....[0]....
.L_50:
        /*0070*/ 	.word	0x00001ea0


	//----- nvinfo : EIATTR_CRS_STACK_SIZE
	.align		4
.L_51:
        /*0074*/ 	.byte	0x04, 0x1e
        /*0076*/ 	.short	(.L_53 - .L_52)
.L_52:
        /*0078*/ 	.word	0x00000000


	//----- nvinfo : EIATTR_CBANK_PARAM_SIZE
	.align		4
.L_53:
        /*007c*/ 	.byte	0x03, 0x19
        /*007e*/ 	.short	0x001c


	//----- nvinfo : EIATTR_PARAM_CBANK
	.align		4
        /*0080*/ 	.byte	0x04, 0x0a
        /*0082*/ 	.short	(.L_55 - .L_54)
	.align		4
.L_54:
        /*0084*/ 	.word	index@(.nv.constant0._Z4lifeILi512EEvPjS0_iii)
        /*0088*/ 	.short	0x0380
        /*008a*/ 	.short	0x001c


	//----- nvinfo : EIATTR_SW_WAR
	.align		4
.L_55:
        /*008c*/ 	.byte	0x04, 0x36
        /*008e*/ 	.short	(.L_57 - .L_56)
.L_56:
        /*0090*/ 	.word	0x00000008
.L_57:


//--------------------- .nv.info._Z4lifeILi256EEvPjS0_iii --------------------------
	.section	.nv.info._Z4lifeILi256EEvPjS0_iii,"",@"SHT_CUDA_INFO"
	.sectionflags	@""
	.align	4


	//----- nvinfo : EIATTR_CUDA_API_VERSION
	.align		4
        /*0000*/ 	.byte	0x04, 0x37
        /*0002*/ 	.short	(.L_59 - .L_58)
.L_58:
        /*0004*/ 	.word	0x00000082


	//----- nvinfo : EIATTR_KPARAM_INFO
	.align		4
.L_59:
        /*0008*/ 	.byte	0x04, 0x17
        /*000a*/ 	.short	(.L_61 - .L_60)
.L_60:
        /*000c*/ 	.word	0x00000000
        /*0010*/ 	.short	0x0004
        /*0012*/ 	.short	0x0018
        /*0014*/ 	.byte	0x00, 0xf0, 0x11, 0x00


	//----- nvinfo : EIATTR_KPARAM_INFO
	.align		4
.L_61:
        /*0018*/ 	.byte	0x04, 0x17
        /*001a*/ 	.short	(.L_63 - .L_62)
.L_62:
        /*001c*/ 	.word	0x00000000
        /*0020*/ 	.short	0x0003
        /*0022*/ 	.short	0x0014
        /*0024*/ 	.byte	0x00, 0xf0, 0x11, 0x00


	//----- nvinfo : EIATTR_KPARAM_INFO
	.align		4
.L_63:
        /*0028*/ 	.byte	0x04, 0x17
        /*002a*/ 	.short	(.L_65 - .L_64)
.L_64:
        /*002c*/ 	.word	0x00000000
        /*0030*/ 	.short	0x0002
        /*0032*/ 	.short	0x0010
        /*0034*/ 	.byte	0x00, 0xf0, 0x11, 0x00


	//----- nvinfo : EIATTR_KPARAM_INFO
	.align		4
.L_65:
        /*0038*/ 	.byte	0x04, 0x17
        /*003a*/ 	.short	(.L_67 - .L_66)
.L_66:
        /*003c*/ 	.word	0x00000000
        /*0040*/ 	.short	0x0001
        /*0042*/ 	.short	0x0008
        /*0044*/ 	.byte	0x00, 0xf5, 0x21, 0x00


	//----- nvinfo : EIATTR_KPARAM_INFO
	.align		4
.L_67:
        /*0048*/ 	.byte	0x04, 0x17
        /*004a*/ 	.short	(.L_69 - .L_68)
.L_68:
        /*004c*/ 	.word	0x00000000
        /*0050*/ 	.short	0x0000
        /*0052*/ 	.short	0x0000
        /*0054*/ 	.byte	0x00, 0xf5, 0x21, 0x00


	//----- nvinfo : EIATTR_SPARSE_MMA_MASK
	.align		4
.L_69:
        /*0058*/ 	.byte	0x03, 0x50
        /*005a*/ 	.short	0x0000


	//----- nvinfo : EIATTR_MAXREG_COUNT
	.align		4
        /*005c*/ 	.byte	0x03, 0x1b
        /*005e*/ 	.short	0x00ff


	//----- nvinfo : EIATTR_NUM_BARRIERS
	.align		4
        /*0060*/ 	.byte	0x02, 0x4c
        /*0062*/ 	.byte	0x01
	.zero		1


	//----- nvinfo : EIATTR_MERCURY_ISA_VERSION
	.align		4
        /*0064*/ 	.byte	0x03, 0x5f
        /*0066*/ 	.short	0x0101


	//----- nvinfo : EIATTR_VRC_CTA_INIT_COUNT
	.align		4
        /*0068*/ 	.byte	0x02, 0x4a
	.zero		1
	.zero		1


	//----- nvinfo : EIATTR_EXIT_INSTR_OFFSETS
	.align		4
        /*006c*/ 	.byte	0x04, 0x1c
        /*006e*/ 	.short	(.L_71 - .L_70)


	//   ....[0]....
.L_70:
        /*0070*/ 	.word	0x00001ea0


	//----- nvinfo : EIATTR_CRS_STACK_SIZE
	.align		4
.L_71:
        /*0074*/ 	.byte	0x04, 0x1e
        /*0076*/ 	.short	(.L_73 - .L_72)
.L_72:
        /*0078*/ 	.word	0x00000000


	//----- nvinfo : EIATTR_CBANK_PARAM_SIZE
	.align		4
.L_73:
        /*007c*/ 	.byte	0x03, 0x19
        /*007e*/ 	.short	0x001c


	//----- nvinfo : EIATTR_PARAM_CBANK
	.align		4
        /*0080*/ 	.byte	0x04, 0x0a
        /*0082*/ 	.short	(.L_75 - .L_74)
	.align		4
.L_74:
        /*0084*/ 	.word	index@(.nv.constant0._Z4lifeILi256EEvPjS0_iii)
        /*0088*/ 	.short	0x0380
        /*008a*/ 	.short	0x001c


	//----- nvinfo : EIATTR_SW_WAR
	.align		4
.L_75:
        /*008c*/ 	.byte	0x04, 0x36
        /*008e*/ 	.short	(.L_77 - .L_76)
.L_76:
        /*0090*/ 	.word	0x00000008
.L_77:


//--------------------- .nv.callgraph             --------------------------
	.section	.nv.callgraph,"",@"SHT_CUDA_CALLGRAPH"
	.align	4
	.sectionentsize	8
	.align		4
        /*0000*/ 	.word	0x00000000
	.align		4
        /*0004*/ 	.word	0xffffffff
	.align		4
        /*0008*/ 	.word	0x00000000
	.align		4
        /*000c*/ 	.word	0xfffffffe
	.align		4
        /*0010*/ 	.word	0x00000000
	.align		4
        /*0014*/ 	.word	0xfffffffd
	.align		4
        /*0018*/ 	.word	0x00000000
	.align		4
        /*001c*/ 	.word	0xfffffffc


//--------------------- .text._Z4lifeILi1024EEvPjS0_iii --------------------------
	.section	.text._Z4lifeILi1024EEvPjS0_iii,"ax",@progbits
	.align	128
        .global         _Z4lifeILi1024EEvPjS0_iii
        .type           _Z4lifeILi1024EEvPjS0_iii,@function
        .size           _Z4lifeILi1024EEvPjS0_iii,(.L_x_138 - _Z4lifeILi1024EEvPjS0_iii)
        .other          _Z4lifeILi1024EEvPjS0_iii,@"STO_CUDA_ENTRY STV_DEFAULT"
_Z4lifeILi1024EEvPjS0_iii:
.text._Z4lifeILi1024EEvPjS0_iii:
[----:B------:R-:W-:Y:S08]  /*0000*/  LDC R1, c[0x0][0x37c] ;  /* 0x0000df00ff017b82 */ /* 0x000ff00000000800 */
[----:B------:R-:W0:Y:S01]  /*0010*/  LDC R2, c[0x0][0x394] ;  /* 0x0000e500ff027b82 */ /* 0x000e220000000800 */
[----:B------:R-:W1:Y:S01]  /*0020*/  S2R R16, SR_CTAID.Z ;  /* 0x0000000000107919 */ /* 0x000e620000002700 */
[----:B------:R-:W2:Y:S01]  /*0030*/  LDCU.64 UR8, c[0x0][0x358] ;  /* 0x00006b00ff0877ac */ /* 0x000ea20008000a00 */
[----:B------:R-:W3:Y:S05]  /*0040*/  S2R R28, SR_CTAID.Y ;  /* 0x00000000001c7919 */ /* 0x000eea0000002600 */
[----:B------:R-:W4:Y:S01]  /*0050*/  LDC R9, c[0x0][0x398] ;  /* 0x0000e600ff097b82 */ /* 0x000f220000000800 */
[----:B0-----:R-:W-:-:S02]  /*0060*/  IABS R7, R2 ;  /* 0x0000000200077213 */ /* 0x001fc40000000000 */
[----:B------:R-:W-:Y:S02]  /*0070*/  LOP3.LUT R27, RZ, R2, RZ, 0x33, !PT ;  /* 0x00000002ff1b7212 */ /* 0x000fe400078e33ff */
[----:B------:R-:W0:Y:S01]  /*0080*/  I2F.RP R6, R7 ;  /* 0x0000000700067306 */ /* 0x000e220000209400 */
[----:B----4-:R-:W-:Y:S01]  /*0090*/  IABS R0, R9 ;  /* 0x0000000900007213 */ /* 0x010fe20000000000 */
[----:B-1----:R-:W-:-:S06]  /*00a0*/  IMAD R10, R16, 0x4, R2 ;  /* 0x00000004100a7824 */ /* 0x002fcc00078e0202 */
[----:B------:R-:W1:Y:S01]  /*00b0*/  I2F.RP R3, R0 ;  /* 0x0000000000037306 */ /* 0x000e620000209400 */
[C---:B------:R-:W-:Y:S01]  /*00c0*/  VIADD R13, R10.reuse, 0x2 ;  /* 0x000000020a0d7836 */ /* 0x040fe20000000000 */
[C---:B------:R-:W-:Y:S01]  /*00d0*/  IADD3 R17, PT, PT, R10.reuse, 0x3, RZ ;  /* 0x000000030a117810 */ /* 0x040fe20007ffe0ff */
[----:B------:R-:W-:Y:S01]  /*00e0*/  VIADD R11, R10, 0xffffffff ;  /* 0xffffffff0a0b7836 */ /* 0x000fe20000000000 */
[----:B---3--:R-:W-:Y:S01]  /*00f0*/  IADD3 R24, PT, PT, R28, 0x1, RZ ;  /* 0x000000011c187810 */ /* 0x008fe20007ffe0ff */
[----:B------:R-:W-:Y:S01]  /*0100*/  VIADD R14, R10, 0x1 ;  /* 0x000000010a0e7836 */ /* 0x000fe20000000000 */
[----:B------:R-:W-:Y:S02]  /*0110*/  IADD3 R23, PT, PT, R28, -0x1, R9 ;  /* 0xffffffff1c177810 */ /* 0x000fe40007ffe009 */
[----:B0-----:R-:W0:Y:S01]  /*0120*/  MUFU.RCP R6, R6 ;  /* 0x0000000600067308 */ /* 0x001e220000001000 */
[----:B------:R-:W-:-:S07]  /*0130*/  IABS R22, R11 ;  /* 0x0000000b00167213 */ /* 0x000fce0000000000 */
[----:B-1----:R-:W1:Y:S01]  /*0140*/  MUFU.RCP R3, R3 ;  /* 0x0000000300037308 */ /* 0x002e620000001000 */
[----:B0-----:R-:W-:Y:S01]  /*0150*/  VIADD R4, R6, 0xffffffe ;  /* 0x0ffffffe06047836 */ /* 0x001fe20000000000 */
[----:B------:R-:W-:-:S06]  /*0160*/  IABS R6, R14 ;  /* 0x0000000e00067213 */ /* 0x000fcc0000000000 */
[----:B------:R0:W3:Y:S01]  /*0170*/  F2I.FTZ.U32.TRUNC.NTZ R5, R4 ;  /* 0x0000000400057305 */ /* 0x0000e2000021f000 */
[----:B-1----:R-:W-:Y:S02]  /*0180*/  VIADD R3, R3, 0xffffffe ;  /* 0x0ffffffe03037836 */ /* 0x002fe40000000000 */
[----:B0-----:R-:W-:Y:S02]  /*0190*/  HFMA2 R4, -RZ, RZ, 0, 0 ;  /* 0x00000000ff047431 */ /* 0x001fe400000001ff */
[----:B---3--:R-:W-:-:S04]  /*01a0*/  IMAD.MOV R8, RZ, RZ, -R5 ;  /* 0x000000ffff087224 */ /* 0x008fc800078e0a05 */
[----:B------:R-:W-:Y:S01]  /*01b0*/  IMAD R15, R8, R7, RZ ;  /* 0x00000007080f7224 */ /* 0x000fe200078e02ff */
[----:B------:R-:W-:-:S03]  /*01c0*/  IABS R8, R17 ;  /* 0x0000001100087213 */ /* 0x000fc60000000000 */
[----:B------:R-:W-:Y:S01]  /*01d0*/  IMAD.HI.U32 R15, R5, R15, R4 ;  /* 0x0000000f050f7227 */ /* 0x000fe200078e0004 */
[----:B------:R-:W-:Y:S01]  /*01e0*/  IABS R4, R13 ;  /* 0x0000000d00047213 */ /* 0x000fe20000000000 */
[----:B------:R-:W0:Y:S04]  /*01f0*/  F2I.FTZ.U32.TRUNC.NTZ R5, R3 ;  /* 0x0000000300057305 */ /* 0x000e28000021f000 */
[----:B------:R-:W-:-:S04]  /*0200*/  IMAD.HI.U32 R19, R15, R4, RZ ;  /* 0x000000040f137227 */ /* 0x000fc800078e00ff */
[----:B------:R-:W-:Y:S01]  /*0210*/  IMAD.HI.U32 R12, R15, R22, RZ ;  /* 0x000000160f0c7227 */ /* 0x000fe200078e00ff */
[----:B------:R-:W-:-:S03]  /*0220*/  IADD3 R19, PT, PT, -R19, RZ, RZ ;  /* 0x000000ff13137210 */ /* 0x000fc60007ffe1ff */
[----:B------:R-:W-:Y:S02]  /*0230*/  IMAD.MOV R12, RZ, RZ, -R12 ;  /* 0x000000ffff0c7224 */ /* 0x000fe400078e0a0c */
[----:B------:R-:W-:-:S04]  /*0240*/  IMAD.HI.U32 R20, R15, R8, RZ ;  /* 0x000000080f147227 */ /* 0x000fc800078e00ff */
[----:B0-----:R-:W-:Y:S02]  /*0250*/  IMAD.MOV R21, RZ, RZ, -R5 ;  /* 0x000000ffff157224 */ /* 0x001fe400078e0a05 */
[----:B------:R-:W-:-:S04]  /*0260*/  IMAD.HI.U32 R18, R15, R6, RZ ;  /* 0x000000060f127227 */ /* 0x000fc800078e00ff */
[C---:B------:R-:W-:Y:S02]  /*0270*/  IMAD R3, R7.reuse, R19, R4 ;  /* 0x0000001307037224 */ /* 0x040fe400078e0204 */
[C---:B------:R-:W-:Y:S01]  /*0280*/  IMAD R12, R7.reuse, R12, R22 ;  /* 0x0000000c070c7224 */ /* 0x040fe200078e0216 */
[----:B------:R-:W-:Y:S01]  /*0290*/  IABS R22, R10 ;  /* 0x0000000a00167213 */ /* 0x000fe20000000000 */
[----:B------:R-:W-:Y:S01]  /*02a0*/  IMAD.MOV R20, RZ, RZ, -R20 ;  /* 0x000000ffff147224 */ /* 0x000fe200078e0a14 */
[----:B------:R-:W-:Y:S01]  /*02b0*/  ISETP.GT.U32.AND P1, PT, R7, R3, PT ;  /* 0x000000030700720c */ /* 0x000fe20003f24070 */
[----:B------:R-:W-:Y:S01]  /*02c0*/  IMAD R19, R21, R0, RZ ;  /* 0x0000000015137224 */ /* 0x000fe200078e02ff */
[----:B------:R-:W-:Y:S01]  /*02d0*/  ISETP.GT.U32.AND P0, PT, R7, R12, PT ;  /* 0x0000000c0700720c */ /* 0x000fe20003f04070 */
[----:B------:R-:W-:Y:S02]  /*02e0*/  IMAD.MOV R18, RZ, RZ, -R18 ;  /* 0x000000ffff127224 */ /* 0x000fe400078e0a12 */
[----:B------:R-:W-:-:S02]  /*02f0*/  VIADD R21, R10, 0x4 ;  /* 0x000000040a157836 */ /* 0x000fc40000000000 */
[----:B------:R-:W-:Y:S02]  /*0300*/  IMAD.MOV.U32 R4, RZ, RZ, RZ ;  /* 0x000000ffff047224 */ /* 0x000fe400078e00ff */
[C---:B------:R-:W-:Y:S02]  /*0310*/  IMAD R8, R7.reuse, R20, R8 ;  /* 0x0000001407087224 */ /* 0x040fe400078e0208 */
[----:B------:R-:W-:Y:S02]  /*0320*/  IMAD R6, R7, R18, R6 ;  /* 0x0000001207067224 */ /* 0x000fe400078e0206 */
[----:B------:R-:W-:Y:S01]  /*0330*/  IMAD.HI.U32 R20, R5, R19, R4 ;  /* 0x0000001305147227 */ /* 0x000fe200078e0004 */
[----:B------:R-:W-:Y:S02]  /*0340*/  IABS R19, R21 ;  /* 0x0000001500137213 */ /* 0x000fe40000000000 */
[----:B------:R-:W-:Y:S01]  /*0350*/  IABS R5, R23 ;  /* 0x0000001700057213 */ /* 0x000fe20000000000 */
[----:B------:R-:W-:Y:S01]  /*0360*/  IMAD.HI.U32 R18, R15, R22, RZ ;  /* 0x000000160f127227 */ /* 0x000fe200078e00ff */
[----:B------:R-:W-:-:S02]  /*0370*/  ISETP.GT.U32.AND P3, PT, R7, R6, PT ;  /* 0x000000060700720c */ /* 0x000fc40003f64070 */
[C---:B------:R-:W-:Y:S01]  /*0380*/  ISETP.GT.U32.AND P5, PT, R7.reuse, R8, PT ;  /* 0x000000080700720c */ /* 0x040fe20003fa4070 */
[----:B------:R-:W-:Y:S02]  /*0390*/  IMAD.MOV R4, RZ, RZ, -R18 ;  /* 0x000000ffff047224 */ /* 0x000fe400078e0a12 */
[----:B------:R-:W-:Y:S01]  /*03a0*/  IMAD.MOV.U32 R18, RZ, RZ, R19 ;  /* 0x000000ffff127224 */ /* 0x000fe200078e0013 */
[----:B------:R-:W-:Y:S01]  /*03b0*/  IABS R19, R24 ;  /* 0x0000001800137213 */ /* 0x000fe20000000000 */
[----:B------:R-:W-:Y:S02]  /*03c0*/  IMAD R4, R7, R4, R22 ;  /* 0x0000000407047224 */ /* 0x000fe400078e0216 */
[----:B------:R-:W-:-:S03]  /*03d0*/  IMAD.HI.U32 R22, R15, R18, RZ ;  /* 0x000000120f167227 */ /* 0x000fc600078e00ff */
[----:B------:R-:W-:Y:S01]  /*03e0*/  ISETP.GT.U32.AND P6, PT, R7, R4, PT ;  /* 0x000000040700720c */ /* 0x000fe20003fc4070 */
[----:B------:R-:W-:Y:S01]  /*03f0*/  IMAD.MOV.U32 R15, RZ, RZ, R19 ;  /* 0x000000ffff0f7224 */ /* 0x000fe200078e0013 */
[----:B------:R-:W-:Y:S01]  /*0400*/  IADD3 R22, PT, PT, -R22, RZ, RZ ;  /* 0x000000ff16167210 */ /* 0x000fe20007ffe1ff */
[----:B------:R-:W-:Y:S01]  /*0410*/  IMAD.HI.U32 R19, R20, R5, RZ ;  /* 0x0000000514137227 */ /* 0x000fe200078e00ff */
[----:B------:R-:W-:-:S03]  /*0420*/  @!P3 IADD3 R6, PT, PT, R6, -R7, RZ ;  /* 0x800000070606b210 */ /* 0x000fc60007ffe0ff */
[----:B------:R-:W-:-:S04]  /*0430*/  IMAD.HI.U32 R20, R20, R15, RZ ;  /* 0x0000000f14147227 */ /* 0x000fc800078e00ff */
[----:B------:R-:W-:Y:S02]  /*0440*/  IMAD.MOV R20, RZ, RZ, -R20 ;  /* 0x000000ffff147224 */ /* 0x000fe400078e0a14 */
[C---:B------:R-:W-:Y:S02]  /*0450*/  IMAD R18, R7.reuse, R22, R18 ;  /* 0x0000001607127224 */ /* 0x040fe400078e0212 */
[----:B------:R-:W-:Y:S02]  /*0460*/  IMAD.MOV R19, RZ, RZ, -R19 ;  /* 0x000000ffff137224 */ /* 0x000fe400078e0a13 */
[C---:B------:R-:W-:Y:S01]  /*0470*/  IMAD R15, R0.reuse, R20, R15 ;  /* 0x00000014000f7224 */ /* 0x040fe200078e020f */
[----:B------:R-:W-:Y:S01]  /*0480*/  ISETP.GT.U32.AND P2, PT, R7, R18, PT ;  /* 0x000000120700720c */ /* 0x000fe20003f44070 */
[----:B------:R-:W-:Y:S02]  /*0490*/  IMAD R5, R0, R19, R5 ;  /* 0x0000001300057224 */ /* 0x000fe400078e0205 */
[--C-:B------:R-:W-:Y:S01]  /*04a0*/  @!P0 IMAD.IADD R12, R12, 0x1, -R7.reuse ;  /* 0x000000010c0c8824 */ /* 0x100fe200078e0a07 */
[C---:B------:R-:W-:Y:S01]  /*04b0*/  ISETP.GT.U32.AND P0, PT, R0.reuse, R15, PT ;  /* 0x0000000f0000720c */ /* 0x040fe20003f04070 */
[--C-:B------:R-:W-:Y:S01]  /*04c0*/  @!P1 IMAD.IADD R3, R3, 0x1, -R7.reuse ;  /* 0x0000000103039824 */ /* 0x100fe200078e0a07 */
[----:B------:R-:W-:Y:S01]  /*04d0*/  ISETP.GT.U32.AND P4, PT, R0, R5, PT ;  /* 0x000000050000720c */ /* 0x000fe20003f84070 */
[--C-:B------:R-:W-:Y:S01]  /*04e0*/  @!P5 IMAD.IADD R8, R8, 0x1, -R7.reuse ;  /* 0x000000010808d824 */ /* 0x100fe200078e0a07 */
[C---:B------:R-:W-:Y:S01]  /*04f0*/  ISETP.GT.U32.AND P3, PT, R7.reuse, R12, PT ;  /* 0x0000000c0700720c */ /* 0x040fe20003f64070 */
[----:B------:R-:W-:Y:S01]  /*0500*/  @!P6 IMAD.IADD R4, R4, 0x1, -R7 ;  /* 0x000000010404e824 */ /* 0x000fe200078e0a07 */
[----:B------:R-:W-:-:S02]  /*0510*/  ISETP.GT.U32.AND P1, PT, R7, R6, PT ;  /* 0x000000060700720c */ /* 0x000fc40003f24070 */
[C---:B------:R-:W-:Y:S02]  /*0520*/  ISETP.GT.U32.AND P6, PT, R7.reuse, R8, PT ;  /* 0x000000080700720c */ /* 0x040fe40003fc4070 */
[----:B------:R-:W-:Y:S02]  /*0530*/  @!P2 IADD3 R18, PT, PT, R18, -R7, RZ ;  /* 0x800000071212a210 */ /* 0x000fe40007ffe0ff */
[----:B------:R-:W-:Y:S01]  /*0540*/  ISETP.GT.U32.AND P2, PT, R7, R3, PT ;  /* 0x000000030700720c */ /* 0x000fe20003f44070 */
[--C-:B------:R-:W-:Y:S01]  /*0550*/  @!P0 IMAD.IADD R15, R15, 0x1, -R0.reuse ;  /* 0x000000010f0f8824 */ /* 0x100fe200078e0a00 */
[----:B------:R-:W-:Y:S01]  /*0560*/  ISETP.GT.U32.AND P5, PT, R7, R4, PT ;  /* 0x000000040700720c */ /* 0x000fe20003fa4070 */
[----:B------:R-:W-:Y:S01]  /*0570*/  @!P4 IMAD.IADD R5, R5, 0x1, -R0 ;  /* 0x000000010505c824 */ /* 0x000fe200078e0a00 */
[----:B------:R-:W-:Y:S01]  /*0580*/  ISETP.GT.U32.AND P0, PT, R7, R18, PT ;  /* 0x000000120700720c */ /* 0x000fe20003f04070 */
[----:B------:R-:W-:Y:S01]  /*0590*/  @!P3 IMAD.IADD R12, R12, 0x1, -R7 ;  /* 0x000000010c0cb824 */ /* 0x000fe200078e0a07 */
[----:B------:R-:W-:-:S02]  /*05a0*/  ISETP.GT.U32.AND P3, PT, R0, R15, PT ;  /* 0x0000000f0000720c */ /* 0x000fc40003f64070 */
[----:B------:R-:W-:Y:S01]  /*05b0*/  ISETP.GT.U32.AND P4, PT, R0, R5, PT ;  /* 0x000000050000720c */ /* 0x000fe20003f84070 */
[--C-:B------:R-:W-:Y:S01]  /*05c0*/  @!P6 IMAD.IADD R8, R8, 0x1, -R7.reuse ;  /* 0x000000010808e824 */ /* 0x100fe200078e0a07 */
[-C--:B------:R-:W-:Y:S02]  /*05d0*/  @!P1 IADD3 R6, PT, PT, R6, -R7.reuse, RZ ;  /* 0x8000000706069210 */ /* 0x080fe40007ffe0ff */
[----:B------:R-:W-:Y:S01]  /*05e0*/  ISETP.GE.AND P1, PT, R24, RZ, PT ;  /* 0x000000ff1800720c */ /* 0x000fe20003f26270 */
[--C-:B------:R-:W-:Y:S01]  /*05f0*/  @!P2 IMAD.IADD R3, R3, 0x1, -R7.reuse ;  /* 0x000000010303a824 */ /* 0x100fe200078e0a07 */
[----:B------:R-:W-:Y:S01]  /*0600*/  ISETP.GE.AND P2, PT, R23, RZ, PT ;  /* 0x000000ff1700720c */ /* 0x000fe20003f46270 */
[----:B------:R-:W-:Y:S01]  /*0610*/  @!P5 IMAD.IADD R4, R4, 0x1, -R7 ;  /* 0x000000010404d824 */ /* 0x000fe200078e0a07 */
[----:B------:R-:W-:Y:S01]  /*0620*/  ISETP.GE.AND P5, PT, R11, RZ, PT ;  /* 0x000000ff0b00720c */ /* 0x000fe20003fa6270 */
[----:B------:R-:W-:Y:S01]  /*0630*/  IMAD.MOV.U32 R20, RZ, RZ, R8 ;  /* 0x000000ffff147224 */ /* 0x000fe200078e0008 */
[----:B------:R-:W-:Y:S01]  /*0640*/  @!P0 IADD3 R18, PT, PT, R18, -R7, RZ ;  /* 0x8000000712128210 */ /* 0x000fe20007ffe0ff */
[--C-:B------:R-:W-:Y:S01]  /*0650*/  @!P3 IMAD.IADD R15, R15, 0x1, -R0.reuse ;  /* 0x000000010f0fb824 */ /* 0x100fe200078e0a00 */
[----:B------:R-:W0:Y:S01]  /*0660*/  S2R R7, SR_TID.X ;  /* 0x0000000000077919 */ /* 0x000e220000002100 */
[----:B------:R-:W-:Y:S01]  /*0670*/  @!P4 IMAD.IADD R5, R5, 0x1, -R0 ;  /* 0x000000010505c824 */ /* 0x000fe200078e0a00 */
[----:B------:R-:W-:Y:S01]  /*0680*/  ISETP.GE.AND P6, PT, R10, RZ, PT ;  /* 0x000000ff0a00720c */ /* 0x000fe20003fc6270 */
[----:B------:R-:W0:Y:S01]  /*0690*/  LDC R0, c[0x0][0x390] ;  /* 0x0000e400ff007b82 */ /* 0x000e220000000800 */
[----:B------:R-:W-:-:S02]  /*06a0*/  ISETP.GE.AND P0, PT, R14, RZ, PT ;  /* 0x000000ff0e00720c */ /* 0x000fc40003f06270 */
[----:B------:R-:W-:Y:S01]  /*06b0*/  @!P1 IADD3 R15, PT, PT, -R15, RZ, RZ ;  /* 0x000000ff0f0f9210 */ /* 0x000fe20007ffe1ff */
[----:B------:R-:W-:Y:S01]  /*06c0*/  @!P2 IMAD.MOV R5, RZ, RZ, -R5 ;  /* 0x000000ffff05a224 */ /* 0x000fe200078e0a05 */
[----:B------:R-:W-:Y:S01]  /*06d0*/  ISETP.NE.AND P2, PT, R9, RZ, PT ;  /* 0x000000ff0900720c */ /* 0x000fe20003f45270 */
[----:B------:R-:W-:Y:S01]  /*06e0*/  @!P5 IMAD.MOV R12, RZ, RZ, -R12 ;  /* 0x000000ffff0cd224 */ /* 0x000fe200078e0a0c */
[----:B------:R-:W-:Y:S02]  /*06f0*/  LOP3.LUT R10, RZ, R9, RZ, 0x33, !PT ;  /* 0x00000009ff0a7212 */ /* 0x000fe400078e33ff */
[----:B------:R-:W-:Y:S02]  /*0700*/  ISETP.GE.AND P3, PT, R17, RZ, PT ;  /* 0x000000ff1100720c */ /* 0x000fe40003f66270 */
[C---:B------:R-:W-:Y:S01]  /*0710*/  SEL R17, R10.reuse, R15, !P2 ;  /* 0x0000000f0a117207 */ /* 0x040fe20005000000 */
[----:B------:R-:W-:Y:S01]  /*0720*/  @!P6 IMAD.MOV R4, RZ, RZ, -R4 ;  /* 0x000000ffff04e224 */ /* 0x000fe200078e0a04 */
[----:B------:R-:W1:Y:S01]  /*0730*/  LDC.64 R14, c[0x0][0x380] ;  /* 0x0000e000ff0e7b82 */ /* 0x000e620000000a00 */
[----:B------:R-:W-:Y:S01]  /*0740*/  SEL R29, R10, R5, !P2 ;  /* 0x000000050a1d7207 */ /* 0x000fe20005000000 */
[----:B------:R-:W-:Y:S01]  /*0750*/  IMAD.MOV.U32 R10, RZ, RZ, R3 ;  /* 0x000000ffff0a7224 */ /* 0x000fe200078e0003 */
[----:B------:R-:W-:-:S02]  /*0760*/  ISETP.NE.AND P2, PT, R2, RZ, PT ;  /* 0x000000ff0200720c */ /* 0x000fc40003f45270 */
[----:B------:R-:W-:Y:S02]  /*0770*/  @!P0 IADD3 R6, PT, PT, -R6, RZ, RZ ;  /* 0x000000ff06068210 */ /* 0x000fe40007ffe1ff */
[C---:B------:R-:W-:Y:S02]  /*0780*/  SEL R9, R27.reuse, R12, !P2 ;  /* 0x0000000c1b097207 */ /* 0x040fe40005000000 */
[C---:B------:R-:W-:Y:S01]  /*0790*/  SEL R23, R27.reuse, R6, !P2 ;  /* 0x000000061b177207 */ /* 0x040fe20005000000 */
[----:B------:R-:W-:Y:S01]  /*07a0*/  @!P3 IMAD.MOV R20, RZ, RZ, -R20 ;  /* 0x000000ffff14b224 */ /* 0x000fe200078e0a14 */
[----:B------:R-:W-:Y:S01]  /*07b0*/  SEL R3, R27, R4, !P2 ;  /* 0x000000041b037207 */ /* 0x000fe20005000000 */
[-CC-:B------:R-:W-:Y:S01]  /*07c0*/  IMAD R6, R28, R2.reuse, R9.reuse ;  /* 0x000000021c067224 */ /* 0x180fe200078e0209 */
[----:B------:R-:W-:Y:S01]  /*07d0*/  ISETP.GE.AND P4, PT, R13, RZ, PT ;  /* 0x000000ff0d00720c */ /* 0x000fe20003f86270 */
[-CC-:B------:R-:W-:Y:S01]  /*07e0*/  IMAD R4, R29, R2.reuse, R9.reuse ;  /* 0x000000021d047224 */ /* 0x180fe200078e0209 */
[----:B------:R-:W-:Y:S01]  /*07f0*/  ISETP.GE.AND P1, PT, R21, RZ, PT ;  /* 0x000000ff1500720c */ /* 0x000fe20003f26270 */
[----:B------:R-:W-:Y:S01]  /*0800*/  IMAD R8, R17, R2, R9 ;  /* 0x0000000211087224 */ /* 0x000fe200078e0209 */
[----:B------:R-:W-:Y:S01]  /*0810*/  SEL R13, R27, R20, !P2 ;  /* 0x000000141b0d7207 */ /* 0x000fe20005000000 */
[----:B0-----:R-:W-:-:S02]  /*0820*/  IMAD R9, R6, R0, R7 ;  /* 0x0000000006097224 */ /* 0x001fc400078e0207 */
[----:B------:R-:W-:Y:S02]  /*0830*/  IMAD R6, R29, R2, R3 ;  /* 0x000000021d067224 */ /* 0x000fe400078e0203 */
[-CC-:B------:R-:W-:Y:S02]  /*0840*/  IMAD R21, R8, R0.reuse, R7.reuse ;  /* 0x0000000008157224 */ /* 0x180fe400078e0207 */
[----:B------:R-:W-:Y:S02]  /*0850*/  IMAD R19, R6, R0, R7 ;  /* 0x0000000006137224 */ /* 0x000fe400078e0207 */
[----:B------:R-:W-:Y:S02]  /*0860*/  IMAD R6, R17, R2, R3 ;  /* 0x0000000211067224 */ /* 0x000fe400078e0203 */
[----:B-1----:R-:W-:Y:S01]  /*0870*/  IMAD.WIDE R20, R21, 0x4, R14 ;  /* 0x0000000415147825 */ /* 0x002fe200078e020e */
[----:B------:R-:W-:-:S03]  /*0880*/  @!P1 IADD3 R18, PT, PT, -R18, RZ, RZ ;  /* 0x000000ff12129210 */ /* 0x000fc60007ffe1ff */
[----:B------:R-:W-:Y:S01]  /*0890*/  @!P4 IMAD.MOV R10, RZ, RZ, -R10 ;  /* 0x000000ffff0ac224 */ /* 0x000fe200078e0a0a */
[----:B--2---:R0:W2:Y:S01]  /*08a0*/  LDG.E R26, desc[UR8][R20.64] ;  /* 0x00000008141a7981 */ /* 0x0040a2000c1e1900 */
[----:B------:R-:W-:Y:S02]  /*08b0*/  IMAD R6, R6, R0, R7 ;  /* 0x0000000006067224 */ /* 0x000fe400078e0207 */
[----:B------:R-:W-:Y:S01]  /*08c0*/  IMAD R12, R28, R2, R3 ;  /* 0x000000021c0c7224 */ /* 0x000fe200078e0203 */
[C---:B------:R-:W-:Y:S01]  /*08d0*/  SEL R5, R27.reuse, R10, !P2 ;  /* 0x0000000a1b057207 */ /* 0x040fe20005000000 */
[--C-:B------:R-:W-:Y:S01]  /*08e0*/  IMAD R11, R4, R0, R7.reuse ;  /* 0x00000000040b7224 */ /* 0x100fe200078e0207 */
[----:B------:R-:W-:Y:S01]  /*08f0*/  SEL R27, R27, R18, !P2 ;  /* 0x000000121b1b7207 */ /* 0x000fe20005000000 */
[----:B------:R-:W-:Y:S02]  /*0900*/  IMAD R3, R12, R0, R7 ;  /* 0x000000000c037224 */ /* 0x000fe400078e0207 */
[----:B------:R-:W-:-:S04]  /*0910*/  IMAD.WIDE R8, R9, 0x4, R14 ;  /* 0x0000000409087825 */ /* 0x000fc800078e020e */
[----:B0-----:R-:W-:Y:S02]  /*0920*/  IMAD.WIDE R20, R6, 0x4, R14 ;  /* 0x0000000406147825 */ /* 0x001fe400078e020e */
[----:B------:R0:W2:Y:S02]  /*0930*/  LDG.E R9, desc[UR8][R8.64] ;  /* 0x0000000808097981 */ /* 0x0000a4000c1e1900 */
[-CC-:B------:R-:W-:Y:S02]  /*0940*/  IMAD R6, R17, R2.reuse, R23.reuse ;  /* 0x0000000211067224 */ /* 0x180fe400078e0217 */
[----:B------:R-:W-:Y:S01]  /*0950*/  IMAD R12, R29, R2, R23 ;  /* 0x000000021d0c7224 */ /* 0x000fe200078e0217 */
[----:B------:R-:W3:Y:S01]  /*0960*/  LDG.E R24, desc[UR8][R20.64] ;  /* 0x0000000814187981 */ /* 0x000ee2000c1e1900 */
[----:B------:R-:W-:-:S04]  /*0970*/  IMAD.WIDE R10, R11, 0x4, R14 ;  /* 0x000000040b0a7825 */ /* 0x000fc800078e020e */
[----:B------:R-:W-:Y:S01]  /*0980*/  IMAD.WIDE R18, R19, 0x4, R14 ;  /* 0x0000000413127825 */ /* 0x000fe200078e020e */
[----:B------:R1:W2:Y:S03]  /*0990*/  LDG.E R4, desc[UR8][R10.64] ;  /* 0x000000080a047981 */ /* 0x0002a6000c1e1900 */
[----:B------:R-:W-:Y:S01]  /*09a0*/  IMAD R22, R28, R2, R23 ;  /* 0x000000021c167224 */ /* 0x000fe200078e0217 */
[----:B------:R4:W3:Y:S01]  /*09b0*/  LDG.E R25, desc[UR8][R18.64] ;  /* 0x0000000812197981 */ /* 0x0008e2000c1e1900 */
[-CC-:B------:R-:W-:Y:S02]  /*09c0*/  IMAD R6, R6, R0.reuse, R7.reuse ;  /* 0x0000000006067224 */ /* 0x180fe400078e0207 */
[-CC-:B------:R-:W-:Y:S02]  /*09d0*/  IMAD R12, R12, R0.reuse, R7.reuse ;  /* 0x000000000c0c7224 */ /* 0x180fe400078e0207 */
[----:B0-----:R-:W-:-:S02]  /*09e0*/  IMAD R8, R22, R0, R7 ;  /* 0x0000000016087224 */ /* 0x001fc400078e0207 */
[----:B-1----:R-:W-:-:S04]  /*09f0*/  IMAD.WIDE R10, R3, 0x4, R14 ;  /* 0x00000004030a7825 */ /* 0x002fc800078e020e */
[--C-:B----4-:R-:W-:Y:S01]  /*0a00*/  IMAD.WIDE R18, R6, 0x4, R14.reuse ;  /* 0x0000000406127825 */ /* 0x110fe200078e020e */
[----:B------:R0:W3:Y:S03]  /*0a10*/  LDG.E R3, desc[UR8][R10.64] ;  /* 0x000000080a037981 */ /* 0x0000e6000c1e1900 */
[----:B------:R-:W-:-:S04]  /*0a20*/  IMAD.WIDE R22, R12, 0x4, R14 ;  /* 0x000000040c167825 */ /* 0x000fc800078e020e */
[-CC-:B------:R-:W-:Y:S02]  /*0a30*/  IMAD R6, R28, R2.reuse, R5.reuse ;  /* 0x000000021c067224 */ /* 0x180fe400078e0205 */
[-CC-:B------:R-:W-:Y:S01]  /*0a40*/  IMAD R12, R29, R2.reuse, R5.reuse ;  /* 0x000000021d0c7224 */ /* 0x180fe200078e0205 */
[----:B------:R-:W4:Y:S01]  /*0a50*/  LDG.E R22, desc[UR8][R22.64] ;  /* 0x0000000816167981 */ /* 0x000f22000c1e1900 */
[----:B------:R-:W-:Y:S02]  /*0a60*/  IMAD R20, R17, R2, R5 ;  /* 0x0000000211147224 */ /* 0x000fe400078e0205 */
[----:B------:R-:W-:Y:S02]  /*0a70*/  IMAD R5, R6, R0, R7 ;  /* 0x0000000006057224 */ /* 0x000fe400078e0207 */
[----:B0-----:R-:W-:-:S04]  /*0a80*/  IMAD.WIDE R10, R8, 0x4, R14 ;  /* 0x00000004080a7825 */ /* 0x001fc800078e020e */
[----:B------:R-:W-:Y:S01]  /*0a90*/  IMAD R6, R29, R2, R13 ;  /* 0x000000021d067224 */ /* 0x000fe200078e020d */
[----:B------:R0:W4:Y:S01]  /*0aa0*/  LDG.E R23, desc[UR8][R18.64] ;  /* 0x0000000812177981 */ /* 0x000122000c1e1900 */
[-CC-:B------:R-:W-:Y:S02]  /*0ab0*/  IMAD R12, R12, R0.reuse, R7.reuse ;  /* 0x000000000c0c7224 */ /* 0x180fe400078e0207 */
[-CC-:B------:R-:W-:Y:S01]  /*0ac0*/  IMAD R6, R6, R0.reuse, R7.reuse ;  /* 0x0000000006067224 */ /* 0x180fe200078e0207 */
[----:B------:R1:W4:Y:S01]  /*0ad0*/  LDG.E R8, desc[UR8][R10.64] ;  /* 0x000000080a087981 */ /* 0x000322000c1e1900 */
[----:B------:R-:W-:Y:S02]  /*0ae0*/  IMAD R20, R20, R0, R7 ;  /* 0x0000000014147224 */ /* 0x000fe400078e0207 */
[----:B0-----:R-:W-:-:S04]  /*0af0*/  IMAD.WIDE R18, R5, 0x4, R14 ;  /* 0x0000000405127825 */ /* 0x001fc800078e020e */
[--C-:B-1----:R-:W-:Y:S01]  /*0b00*/  IMAD.WIDE R10, R12, 0x4, R14.reuse ;  /* 0x000000040c0a7825 */ /* 0x102fe200078e020e */
[----:B------:R0:W5:Y:S04]  /*0b10*/  LDG.E R5, desc[UR8][R18.64] ;  /* 0x0000000812057981 */ /* 0x000168000c1e1900 */
[----:B------:R1:W5:Y:S01]  /*0b20*/  LDG.E R21, desc[UR8][R10.64] ;  /* 0x000000080a157981 */ /* 0x000362000c1e1900 */
[----:B0-----:R-:W-:-:S04]  /*0b30*/  IMAD.WIDE R18, R6, 0x4, R14 ;  /* 0x0000000406127825 */ /* 0x001fc800078e020e */
[----:B------:R-:W-:Y:S02]  /*0b40*/  IMAD R6, R28, R2, R13 ;  /* 0x000000021c067224 */ /* 0x000fe400078e020d */
[----:B-1----:R-:W-:Y:S01]  /*0b50*/  IMAD.WIDE R10, R20, 0x4, R14 ;  /* 0x00000004140a7825 */ /* 0x002fe200078e020e */
[----:B------:R-:W5:Y:S03]  /*0b60*/  LDG.E R18, desc[UR8][R18.64] ;  /* 0x0000000812127981 */ /* 0x000f66000c1e1900 */
[----:B------:R-:W-:Y:S01]  /*0b70*/  IMAD R6, R6, R0, R7 ;  /* 0x0000000006067224 */ /* 0x000fe200078e0207 */
[----:B------:R0:W5:Y:S01]  /*0b80*/  LDG.E R20, desc[UR8][R10.64] ;  /* 0x000000080a147981 */ /* 0x000162000c1e1900 */
[----:B------:R-:W-:Y:S02]  /*0b90*/  IMAD R13, R17, R2, R13 ;  /* 0x00000002110d7224 */ /* 0x000fe400078e020d */
[----:B0-----:R-:W-:-:S05]  /*0ba0*/  IMAD.WIDE R10, R6, 0x4, R14 ;  /* 0x00000004060a7825 */ /* 0x001fca00078e020e */
[----:B------:R0:W5:Y:S01]  /*0bb0*/  LDG.E R6, desc[UR8][R10.64] ;  /* 0x000000080a067981 */ /* 0x000162000c1e1900 */
[----:B------:R-:W-:Y:S02]  /*0bc0*/  IMAD R17, R17, R2, R27 ;  /* 0x0000000211117224 */ /* 0x000fe400078e021b */
[----:B------:R-:W-:Y:S02]  /*0bd0*/  IMAD R13, R13, R0, R7 ;  /* 0x000000000d0d7224 */ /* 0x000fe400078e0207 */
[-CC-:B0-----:R-:W-:Y:S02]  /*0be0*/  IMAD R10, R29, R2.reuse, R27.reuse ;  /* 0x000000021d0a7224 */ /* 0x181fe400078e021b */
[CC--:B------:R-:W-:Y:S02]  /*0bf0*/  IMAD R27, R28.reuse, R2.reuse, R27 ;  /* 0x000000021c1b7224 */ /* 0x0c0fe400078e021b */
[----:B------:R-:W-:Y:S02]  /*0c00*/  IMAD R29, R28, R2, RZ ;  /* 0x000000021c1d7224 */ /* 0x000fe400078e02ff */
[----:B------:R-:W-:-:S02]  /*0c10*/  IMAD R28, R10, R0, R7 ;  /* 0x000000000a1c7224 */ /* 0x000fc400078e0207 */
[----:B------:R-:W-:Y:S02]  /*0c20*/  IMAD R2, R16, 0x4, R29 ;  /* 0x0000000410027824 */ /* 0x000fe400078e021d */
[----:B------:R-:W-:-:S04]  /*0c30*/  IMAD.WIDE R28, R28, 0x4, R14 ;  /* 0x000000041c1c7825 */ /* 0x000fc800078e020e */
[----:B------:R-:W-:Y:S01]  /*0c40*/  IMAD.WIDE R12, R13, 0x4, R14 ;  /* 0x000000040d0c7825 */ /* 0x000fe200078e020e */
[----:B------:R0:W5:Y:S03]  /*0c50*/  LDG.E R11, desc[UR8][R28.64] ;  /* 0x000000081c0b7981 */ /* 0x000166000c1e1900 */
[-CC-:B------:R-:W-:Y:S01]  /*0c60*/  IMAD R27, R27, R0.reuse, R7.reuse ;  /* 0x000000001b1b7224 */ /* 0x180fe200078e0207 */
[----:B------:R1:W5:Y:S01]  /*0c70*/  LDG.E R19, desc[UR8][R12.64] ;  /* 0x000000080c137981 */ /* 0x000362000c1e1900 */
[-CC-:B------:R-:W-:Y:S02]  /*0c80*/  IMAD R2, R2, R0.reuse, R7.reuse ;  /* 0x0000000002027224 */ /* 0x180fe400078e0207 */
[----:B0-----:R-:W-:Y:S02]  /*0c90*/  IMAD R29, R17, R0, R7 ;  /* 0x00000000111d7224 */ /* 0x001fe400078e0207 */
[----:B------:R-:W-:-:S04]  /*0ca0*/  IMAD.WIDE R16, R27, 0x4, R14 ;  /* 0x000000041b107825 */ /* 0x000fc800078e020e */
[--C-:B-1----:R-:W-:Y:S01]  /*0cb0*/  IMAD.WIDE R12, R2, 0x4, R14.reuse ;  /* 0x00000004020c7825 */ /* 0x102fe200078e020e */
[----:B------:R0:W5:Y:S03]  /*0cc0*/  LDG.E R10, desc[UR8][R16.64] ;  /* 0x00000008100a7981 */ /* 0x000166000c1e1900 */
[----:B------:R-:W-:-:S06]  /*0cd0*/  IMAD.WIDE R14, R29, 0x4, R14 ;  /* 0x000000041d0e7825 */ /* 0x000fcc00078e020e */
[----:B------:R-:W5:Y:S01]  /*0ce0*/  LDG.E R14, desc[UR8][R14.64] ;  /* 0x000000080e0e7981 */ /* 0x000f62000c1e1900 */
[----:B0-----:R-:W-:-:S03]  /*0cf0*/  IMAD.WIDE R16, R0, 0x4, R12 ;  /* 0x0000000400107825 */ /* 0x001fc600078e020c */
[----:B------:R-:W5:Y:S01]  /*0d00*/  LDG.E R12, desc[UR8][R12.64] ;  /* 0x000000080c0c7981 */ /* 0x000f62000c1e1900 */
[----:B------:R-:W-:-:S03]  /*0d10*/  IMAD.WIDE R28, R0, 0x4, R16 ;  /* 0x00000004001c7825 */ /* 0x000fc600078e0210 */
[----:B------:R-:W5:Y:S04]  /*0d20*/  LDG.E R27, desc[UR8][R16.64] ;  /* 0x00000008101b7981 */ /* 0x000f68000c1e1900 */
[----:B------:R0:W5:Y:S02]  /*0d30*/  LDG.E R13, desc[UR8][R28.64] ;  /* 0x000000081c0d7981 */ /* 0x000164000c1e1900 */
[----:B0-----:R-:W-:-:S06]  /*0d40*/  IMAD.WIDE R28, R0, 0x4, R28 ;  /* 0x00000004001c7825 */ /* 0x001fcc00078e021c */
[----:B------:R-:W5:Y:S01]  /*0d50*/  LDG.E R28, desc[UR8][R28.64] ;  /* 0x000000081c1c7981 */ /* 0x000f62000c1e1900 */
[----:B------:R-:W0:Y:S01]  /*0d60*/  S2UR UR5, SR_CgaCtaId ;  /* 0x00000000000579c3 */ /* 0x000e220000008800 */
[----:B------:R-:W-:Y:S02]  /*0d70*/  UMOV UR4, 0x400 ;  /* 0x0000040000047882 */ /* 0x000fe40000000000 */
[----:B0-----:R-:W-:Y:S02]  /*0d80*/  ULEA UR6, UR5, UR4, 0x18 ;  /* 0x0000000405067291 */ /* 0x001fe4000f8ec0ff */
[----:B------:R-:W-:-:S04]  /*0d90*/  UIADD3 UR4, UPT, UPT, UR4, 0x1000, URZ ;  /* 0x0000100004047890 */ /* 0x000fc8000fffe0ff */
[----:B------:R-:W-:Y:S01]  /*0da0*/  ULEA UR4, UR5, UR4, 0x18 ;  /* 0x0000000405047291 */ /* 0x000fe2000f8ec0ff */
[C---:B------:R-:W-:Y:S02]  /*0db0*/  ISETP.GT.U32.AND P0, PT, R7.reuse, 0x3, PT ;  /* 0x000000030700780c */ /* 0x040fe40003f04070 */
[----:B---3--:R-:W-:Y:S02]  /*0dc0*/  IADD3 R25, PT, PT, R24, R25, R3 ;  /* 0x0000001918197210 */ /* 0x008fe40007ffe003 */
[----:B------:R-:W-:Y:S02]  /*0dd0*/  LEA R3, R7, UR6, 0x2 ;  /* 0x0000000607037c11 */ /* 0x000fe4000f8e10ff */
[----:B--2---:R-:W-:Y:S02]  /*0de0*/  IADD3 R4, PT, PT, R26, R4, R9 ;  /* 0x000000041a047210 */ /* 0x004fe40007ffe009 */
[----:B----4-:R-:W-:Y:S02]  /*0df0*/  IADD3 R8, PT, PT, R23, R22, R8 ;  /* 0x0000001617087210 */ /* 0x010fe40007ffe008 */
[----:B-----5:R-:W-:-:S02]  /*0e00*/  IADD3 R20, PT, PT, R20, R21, R5 ;  /* 0x0000001514147210 */ /* 0x020fc40007ffe005 */
[----:B------:R-:W-:Y:S02]  /*0e10*/  IADD3 R5, PT, PT, R8, R25, R4 ;  /* 0x0000001908057210 */ /* 0x000fe40007ffe004 */
[----:B------:R-:W-:Y:S02]  /*0e20*/  IADD3 R9, PT, PT, R20, R8, R25 ;  /* 0x0000000814097210 */ /* 0x000fe40007ffe019 */
[----:B------:R-:W-:Y:S02]  /*0e30*/  LEA R4, R7, UR4, 0x2 ;  /* 0x0000000407047c11 */ /* 0x000fe4000f8e10ff */
[----:B------:R-:W-:Y:S01]  /*0e40*/  IADD3 R19, PT, PT, R19, R18, R6 ;  /* 0x0000001213137210 */ /* 0x000fe20007ffe006 */
[----:B------:R-:W-:Y:S04]  /*0e50*/  STS [R3], R12 ;  /* 0x0000000c03007388 */ /* 0x000fe80000000800 */
[----:B------:R-:W-:Y:S04]  /*0e60*/  STS [R3+0x400], R27 ;  /* 0x0004001b03007388 */ /* 0x000fe80000000800 */
[----:B------:R-:W-:Y:S01]  /*0e70*/  STS [R3+0x800], R13 ;  /* 0x0008000d03007388 */ /* 0x000fe20000000800 */
[----:B------:R-:W-:-:S03]  /*0e80*/  IADD3 R10, PT, PT, R14, R11, R10 ;  /* 0x0000000b0e0a7210 */ /* 0x000fc60007ffe00a */
[----:B------:R-:W-:Y:S01]  /*0e90*/  STS [R3+0xc00], R28 ;  /* 0x000c001c03007388 */ /* 0x000fe20000000800 */
[----:B------:R-:W-:Y:S01]  /*0ea0*/  BAR.SYNC.DEFER_BLOCKING 0x0 ;  /* 0x0000000000007b1d */ /* 0x000fe20000010000 */
[----:B------:R-:W-:-:S04]  /*0eb0*/  IMAD.IADD R11, R20, 0x1, R19 ;  /* 0x00000001140b7824 */ /* 0x000fc800078e0213 */
[----:B------:R-:W-:Y:S01]  /*0ec0*/  IMAD.IADD R15, R8, 0x1, R11 ;  /* 0x00000001080f7824 */ /* 0x000fe200078e020b */
[----:B------:R-:W-:Y:S01]  /*0ed0*/  IADD3 R11, PT, PT, R10, R11, RZ ;  /* 0x0000000b0a0b7210 */ /* 0x000fe20007ffe0ff */
[----:B------:R-:W-:Y:S04]  /*0ee0*/  STS [R4+0x4], R5 ;  /* 0x0000040504007388 */ /* 0x000fe80000000800 */
[----:B------:R-:W-:Y:S04]  /*0ef0*/  STS [R4+0x40c], R9 ;  /* 0x00040c0904007388 */ /* 0x000fe80000000800 */
[----:B------:R-:W-:Y:S04]  /*0f00*/  STS [R4+0x814], R15 ;  /* 0x0008140f04007388 */ /* 0x000fe80000000800 */
[----:B------:R-:W-:Y:S01]  /*0f10*/  STS [R4+0xc1c], R11 ;  /* 0x000c1c0b04007388 */ /* 0x000fe20000000800 */
[----:B------:R-:W-:Y:S01]  /*0f20*/  @!P0 IMAD R7, R7, 0x404, R4 ;  /* 0x0000040407078824 */ /* 0x000fe200078e0204 */
[----:B------:R-:W-:Y:S06]  /*0f30*/  BAR.SYNC.DEFER_BLOCKING 0x0 ;  /* 0x0000000000007b1d */ /* 0x000fec0000010000 */
[----:B------:R-:W0:Y:S04]  /*0f40*/  @!P0 LDS R6, [R7+0x400] ;  /* 0x0004000007068984 */ /* 0x000e280000000800 */
[----:B------:R-:W1:Y:S04]  /*0f50*/  @!P0 LDS R8, [R7+0x4] ;  /* 0x0000040007088984 */ /* 0x000e680000000800 */
[----:B0-----:R-:W-:Y:S04]  /*0f60*/  @!P0 STS [R7], R6 ;  /* 0x0000000607008388 */ /* 0x001fe80000000800 */
[----:B-1----:R-:W-:Y:S01]  /*0f70*/  @!P0 STS [R7+0x404], R8 ;  /* 0x0004040807008388 */ /* 0x002fe20000000800 */
[----:B------:R-:W-:Y:S06]  /*0f80*/  BAR.SYNC.DEFER_BLOCKING 0x0 ;  /* 0x0000000000007b1d */ /* 0x000fec0000010000 */
[----:B------:R-:W-:Y:S04]  /*0f90*/  LDS.U8 R5, [R4+0x3] ;  /* 0x0000030004057984 */ /* 0x000fe80000000000 */
[----:B------:R-:W0:Y:S02]  /*0fa0*/  LDS R10, [R4+0x4] ;  /* 0x00000400040a7984 */ /* 0x000e240000000800 */
[----:B0-----:R-:W-:-:S05]  /*0fb0*/  IMAD.IADD R5, R5, 0x1, R10 ;  /* 0x0000000105057824 */ /* 0x001fca00078e020a */
[----:B------:R-:W-:Y:S02]  /*0fc0*/  LEA.HI R9, R10, R5, RZ, 0x18 ;  /* 0x000000050a097211 */ /* 0x000fe400078fc0ff */
[----:B------:R-:W-:Y:S02]  /*0fd0*/  LDS R5, [R4+0x8] ;  /* 0x0000080004057984 */ /* 0x000fe40000000800 */
[----:B------:R-:W-:-:S04]  /*0fe0*/  LOP3.LUT R11, R9, 0xff, RZ, 0xc0, !PT ;  /* 0x000000ff090b7812 */ /* 0x000fc800078ec0ff */
[----:B------:R-:W-:-:S13]  /*0ff0*/  ISETP.NE.AND P1, PT, R11, 0x6, PT ;  /* 0x000000060b00780c */ /* 0x000fda0003f25270 */
[----:B------:R-:W0:Y:S01]  /*1000*/  @P1 LDS.U8 R12, [R3] ;  /* 0x00000000030c1984 */ /* 0x000e220000000000 */
[----:B------:R-:W-:-:S05]  /*1010*/  IMAD R10, R10, 0x100, R9 ;  /* 0x000001000a0a7824 */ /* 0x000fca00078e0209 */
[----:B------:R-:W-:-:S04]  /*1020*/  SHF.R.U32.HI R6, RZ, 0x8, R10 ;  /* 0x00000008ff067819 */ /* 0x000fc8000001160a */
[----:B------:R-:W-:-:S04]  /*1030*/  LOP3.LUT R6, R6, 0xff, RZ, 0xc0, !PT ;  /* 0x000000ff06067812 */ /* 0x000fc800078ec0ff */
[----:B------:R-:W-:Y:S01]  /*1040*/  ISETP.NE.AND P2, PT, R6, 0x6, PT ;  /* 0x000000060600780c */ /* 0x000fe20003f45270 */
[----:B------:R-:W-:Y:S01]  /*1050*/  @P1 VIADD R11, R11, 0xfffffffa ;  /* 0xfffffffa0b0b1836 */ /* 0x000fe20000000000 */
[----:B------:R-:W-:Y:S01]  /*1060*/  BSSY.RECONVERGENT B0, `(.L_x_0) ;  /* 0x000000d000007945 */ /* 0x000fe20003800200 */
[----:B------:R-:W-:Y:S02]  /*1070*/  MOV R8, 0x1 ;  /* 0x0000000100087802 */ /* 0x000fe40000000f00 */
[----:B0-----:R-:W-:-:S04]  /*1080*/  @P1 ISETP.NE.AND P0, PT, R12, RZ, PT ;  /* 0x000000ff0c00120c */ /* 0x001fc80003f05270 */
[----:B------:R-:W-:-:S04]  /*1090*/  @P1 ISETP.LT.U32.AND P0, PT, R11, 0x3, P0 ;  /* 0x000000030b00180c */ /* 0x000fc80000701070 */
[----:B------:R-:W-:Y:S01]  /*10a0*/  @P1 SEL R8, RZ, 0x1, !P0 ;  /* 0x00000001ff081807 */ /* 0x000fe20004000000 */
[----:B------:R-:W-:Y:S08]  /*10b0*/  @!P2 BRA `(.L_x_1) ;  /* 0x000000000018a947 */ /* 0x000ff00003800000 */
[----:B------:R-:W0:Y:S01]  /*10c0*/  LDS.U8 R7, [R3+0x1] ;  /* 0x0000010003077984 */ /* 0x000e220000000000 */
[----:B------:R-:W-:Y:S02]  /*10d0*/  VIADD R6, R6, 0xfffffffa ;  /* 0xfffffffa06067836 */ /* 0x000fe40000000000 */
[----:B------:R-:W-:Y:S01]  /*10e0*/  IMAD.MOV.U32 R9, RZ, RZ, RZ ;  /* 0x000000ffff097224 */ /* 0x000fe200078e00ff */
[----:B0-----:R-:W-:-:S04]  /*10f0*/  ISETP.NE.AND P0, PT, R7, RZ, PT ;  /* 0x000000ff0700720c */ /* 0x001fc80003f05270 */
[----:B------:R-:W-:-:S13]  /*1100*/  ISETP.GT.U32.OR P0, PT, R6, 0x2, !P0 ;  /* 0x000000020600780c */ /* 0x000fda0004704470 */
[----:B------:R-:W-:Y:S05]  /*1110*/  @P0 BRA `(.L_x_2) ;  /* 0x0000000000040947 */ /* 0x000fea0003800000 */
.L_x_1:
[----:B------:R-:W-:-:S07]  /*1120*/  IMAD.MOV.U32 R9, RZ, RZ, 0x100 ;  /* 0x00000100ff097424 */ /* 0x000fce00078e00ff */
.L_x_2:
[----:B------:R-:W-:Y:S05]  /*1130*/  BSYNC.RECONVERGENT B0 ;  /* 0x0000000000007941 */ /* 0x000fea0003800200 */
.L_x_0:
[----:B------:R-:W-:Y:S01]  /*1140*/  SHF.R.U32.HI R6, RZ, 0x10, R10 ;  /* 0x00000010ff067819 */ /* 0x000fe2000001160a */
[----:B------:R-:W-:Y:S01]  /*1150*/  BSSY.RECONVERGENT B0, `(.L_x_3) ;  /* 0x000000d000007945 */ /* 0x000fe20003800200 */
[----:B------:R-:W-:Y:S02]  /*1160*/  LEA.HI R5, R10, R5, RZ, 0x8 ;  /* 0x000000050a057211 */ /* 0x000fe400078f40ff */
[----:B------:R-:W-:Y:S02]  /*1170*/  LOP3.LUT R6, R6, 0xff, RZ, 0xc0, !PT ;  /* 0x000000ff06067812 */ /* 0x000fe400078ec0ff */
[----:B------:R-:W-:Y:S02]  /*1180*/  LOP3.LUT R5, R5, 0xff, RZ, 0xc0, !PT ;  /* 0x000000ff05057812 */ /* 0x000fe400078ec0ff */
[----:B------:R-:W-:-:S13]  /*1190*/  ISETP.NE.AND P0, PT, R6, 0x6, PT ;  /* 0x000000060600780c */ /* 0x000fda0003f05270 */
[----:B------:R-:W-:Y:S05]  /*11a0*/  @!P0 BRA `(.L_x_4) ;  /* 0x0000000000188947 */ /* 0x000fea0003800000 */
[----:B------:R-:W0:Y:S01]  /*11b0*/  LDS.U8 R7, [R3+0x2] ;  /* 0x0000020003077984 */ /* 0x000e220000000000 */
[----:B------:R-:W-:Y:S01]  /*11c0*/  IADD3 R6, PT, PT, R6, -0x6, RZ ;  /* 0xfffffffa06067810 */ /* 0x000fe20007ffe0ff */
[----:B------:R-:W-:Y:S01]  /*11d0*/  IMAD.MOV.U32 R10, RZ, RZ, RZ ;  /* 0x000000ffff0a7224 */ /* 0x000fe200078e00ff */
[----:B0-----:R-:W-:-:S04]  /*11e0*/  ISETP.NE.AND P0, PT, R7, RZ, PT ;  /* 0x000000ff0700720c */ /* 0x001fc80003f05270 */
[----:B------:R-:W-:-:S13]  /*11f0*/  ISETP.GT.U32.OR P0, PT, R6, 0x2, !P0 ;  /* 0x000000020600780c */ /* 0x000fda0004704470 */
[----:B------:R-:W-:Y:S05]  /*1200*/  @P0 BRA `(.L_x_5) ;  /* 0x0000000000040947 */ /* 0x000fea0003800000 */
.L_x_4:
[----:B------:R-:W-:-:S07]  /*1210*/  IMAD.MOV.U32 R10, RZ, RZ, 0x10000 ;  /* 0x00010000ff0a7424 */ /* 0x000fce00078e00ff */
.L_x_5:
[----:B------:R-:W-:Y:S05]  /*1220*/  BSYNC.RECONVERGENT B0 ;  /* 0x0000000000007941 */ /* 0x000fea0003800200 */
.L_x_3:
[----:B------:R-:W-:Y:S01]  /*1230*/  ISETP.NE.AND P0, PT, R5, 0x6, PT ;  /* 0x000000060500780c */ /* 0x000fe20003f05270 */
[----:B------:R-:W-:-:S12]  /*1240*/  BSSY.RECONVERGENT B0, `(.L_x_6) ;  /* 0x0000009000007945 */ /* 0x000fd80003800200 */
[----:B------:R-:W-:Y:S05]  /*1250*/  @!P0 BRA `(.L_x_7) ;  /* 0x0000000000188947 */ /* 0x000fea0003800000 */
[----:B------:R-:W0:Y:S01]  /*1260*/  LDS.U8 R6, [R3+0x3] ;  /* 0x0000030003067984 */ /* 0x000e220000000000 */
[----:B------:R-:W-:Y:S02]  /*1270*/  VIADD R5, R5, 0xfffffffa ;  /* 0xfffffffa05057836 */ /* 0x000fe40000000000 */
[----:B------:R-:W-:Y:S01]  /*1280*/  HFMA2 R11, -RZ, RZ, 0, 0 ;  /* 0x00000000ff0b7431 */ /* 0x000fe200000001ff */
[----:B0-----:R-:W-:-:S04]  /*1290*/  ISETP.NE.AND P0, PT, R6, RZ, PT ;  /* 0x000000ff0600720c */ /* 0x001fc80003f05270 */
[----:B------:R-:W-:-:S13]  /*12a0*/  ISETP.GT.U32.OR P0, PT, R5, 0x2, !P0 ;  /* 0x000000020500780c */ /* 0x000fda0004704470 */
[----:B------:R-:W-:Y:S05]  /*12b0*/  @P0 BRA `(.L_x_8) ;  /* 0x0000000000040947 */ /* 0x000fea0003800000 */
.L_x_7:
[----:B------:R-:W-:-:S07]  /*12c0*/  IMAD.MOV.U32 R11, RZ, RZ, 0x1000000 ;  /* 0x01000000ff0b7424 */ /* 0x000fce00078e00ff */
.L_x_8:
[----:B------:R-:W-:Y:S05]  /*12d0*/  BSYNC.RECONVERGENT B0 ;  /* 0x0000000000007941 */ /* 0x000fea0003800200 */
.L_x_6:
[----:B------:R-:W-:Y:S01]  /*12e0*/  LDS.U8 R12, [R4+0x40b] ;  /* 0x00040b00040c7984 */ /* 0x000fe20000000000 */
[----:B------:R-:W0:Y:S01]  /*12f0*/  LDC.64 R6, c[0x0][0x388] ;  /* 0x0000e200ff067b82 */ /* 0x000e220000000a00 */
[----:B------:R-:W-:Y:S01]  /*1300*/  IADD3 R8, PT, PT, R10, R9, R8 ;  /* 0x000000090a087210 */ /* 0x000fe20007ffe008 */
[----:B------:R-:W-:Y:S01]  /*1310*/  BSSY.RECONVERGENT B0, `(.L_x_9) ;  /* 0x0000013000007945 */ /* 0x000fe20003800200 */
[----:B------:R-:W1:Y:S03]  /*1320*/  LDS R13, [R4+0x40c] ;  /* 0x00040c00040d7984 */ /* 0x000e660000000800 */
[----:B------:R-:W-:Y:S01]  /*1330*/  IMAD.IADD R11, R8, 0x1, R11 ;  /* 0x00000001080b7824 */ /* 0x000fe200078e020b */
[----:B------:R2:W3:Y:S01]  /*1340*/  LDS R5, [R4+0x410] ;  /* 0x0004100004057984 */ /* 0x0004e20000000800 */
[----:B0-----:R-:W-:-:S05]  /*1350*/  IMAD.WIDE R6, R2, 0x4, R6 ;  /* 0x0000000402067825 */ /* 0x001fca00078e0206 */
[----:B------:R2:W-:Y:S01]  /*1360*/  STG.E desc[UR8][R6.64], R11 ;  /* 0x0000000b06007986 */ /* 0x0005e2000c101908 */
[----:B-1----:R-:W-:-:S05]  /*1370*/  IMAD.IADD R12, R12, 0x1, R13 ;  /* 0x000000010c0c7824 */ /* 0x002fca00078e020d */
[----:B------:R-:W-:-:S04]  /*1380*/  LEA.HI R12, R13, R12, RZ, 0x18 ;  /* 0x0000000c0d0c7211 */ /* 0x000fc800078fc0ff */
[----:B------:R-:W-:Y:S02]  /*1390*/  LOP3.LUT R2, R12, 0xff, RZ, 0xc0, !PT ;  /* 0x000000ff0c027812 */ /* 0x000fe400078ec0ff */
[----:B------:R-:W-:Y:S02]  /*13a0*/  LEA R12, R13, R12, 0x8 ;  /* 0x0000000c0d0c7211 */ /* 0x000fe400078e40ff */
[----:B------:R-:W-:-:S13]  /*13b0*/  ISETP.NE.AND P0, PT, R2, 0x6, PT ;  /* 0x000000060200780c */ /* 0x000fda0003f05270 */
[----:B--23--:R-:W-:Y:S05]  /*13c0*/  @!P0 BRA `(.L_x_10) ;  /* 0x0000000000188947 */ /* 0x00cfea0003800000 */
[----:B------:R-:W0:Y:S01]  /*13d0*/  LDS.U8 R8, [R3+0x400] ;  /* 0x0004000003087984 */ /* 0x000e220000000000 */
[----:B------:R-:W-:Y:S01]  /*13e0*/  VIADD R2, R2, 0xfffffffa ;  /* 0xfffffffa02027836 */ /* 0x000fe20000000000 */
[----:B0-----:R-:W-:Y:S01]  /*13f0*/  ISETP.NE.AND P0, PT, R8, RZ, PT ;  /* 0x000000ff0800720c */ /* 0x001fe20003f05270 */
[----:B------:R-:W-:-:S03]  /*1400*/  IMAD.MOV.U32 R8, RZ, RZ, RZ ;  /* 0x000000ffff087224 */ /* 0x000fc600078e00ff */
[----:B------:R-:W-:-:S13]  /*1410*/  ISETP.GT.U32.OR P0, PT, R2, 0x2, !P0 ;  /* 0x000000020200780c */ /* 0x000fda0004704470 */
[----:B------:R-:W-:Y:S05]  /*1420*/  @P0 BRA `(.L_x_11) ;  /* 0x0000000000040947 */ /* 0x000fea0003800000 */
.L_x_10:
[----:B------:R-:W-:-:S07]  /*1430*/  IMAD.MOV.U32 R8, RZ, RZ, 0x1 ;  /* 0x00000001ff087424 */ /* 0x000fce00078e00ff */
.L_x_11:
[----:B------:R-:W-:Y:S05]  /*1440*/  BSYNC.RECONVERGENT B0 ;  /* 0x0000000000007941 */ /* 0x000fea0003800200 */
.L_x_9:
[----:B------:R-:W-:Y:S01]  /*1450*/  SHF.R.U32.HI R2, RZ, 0x8, R12 ;  /* 0x00000008ff027819 */ /* 0x000fe2000001160c */
[----:B------:R-:W-:Y:S03]  /*1460*/  BSSY.RECONVERGENT B0, `(.L_x_12) ;  /* 0x000000b000007945 */ /* 0x000fe60003800200 */
[----:B------:R-:W-:-:S04]  /*1470*/  LOP3.LUT R2, R2, 0xff, RZ, 0xc0, !PT ;  /* 0x000000ff02027812 */ /* 0x000fc800078ec0ff */
[----:B------:R-:W-:-:S13]  /*1480*/  ISETP.NE.AND P0, PT, R2, 0x6, PT ;  /* 0x000000060200780c */ /* 0x000fda0003f05270 */
[----:B------:R-:W-:Y:S05]  /*1490*/  @!P0 BRA `(.L_x_13) ;  /* 0x0000000000188947 */ /* 0x000fea0003800000 */
[----:B------:R-:W0:Y:S01]  /*14a0*/  LDS.U8 R9, [R3+0x401] ;  /* 0x0004010003097984 */ /* 0x000e220000000000 */
[----:B------:R-:W-:Y:S02]  /*14b0*/  IADD3 R2, PT, PT, R2, -0x6, RZ ;  /* 0xfffffffa02027810 */ /* 0x000fe40007ffe0ff */
[----:B0-----:R-:W-:Y:S01]  /*14c0*/  ISETP.NE.AND P0, PT, R9, RZ, PT ;  /* 0x000000ff0900720c */ /* 0x001fe20003f05270 */
[----:B------:R-:W-:-:S03]  /*14d0*/  IMAD.MOV.U32 R9, RZ, RZ, RZ ;  /* 0x000000ffff097224 */ /* 0x000fc600078e00ff */
[----:B------:R-:W-:-:S13]  /*14e0*/  ISETP.GT.U32.OR P0, PT, R2, 0x2, !P0 ;  /* 0x000000020200780c */ /* 0x000fda0004704470 */
[----:B------:R-:W-:Y:S05]  /*14f0*/  @P0 BRA `(.L_x_14) ;  /* 0x0000000000040947 */ /* 0x000fea0003800000 */
.L_x_13:
[----:B------:R-:W-:-:S07]  /*1500*/  IMAD.MOV.U32 R9, RZ, RZ, 0x100 ;  /* 0x00000100ff097424 */ /* 0x000fce00078e00ff */
.L_x_14:
[----:B------:R-:W-:Y:S05]  /*1510*/  BSYNC.RECONVERGENT B0 ;  /* 0x0000000000007941 */ /* 0x000fea0003800200 */
.L_x_12:
        /* <DEDUP_REMOVED lines=8> */
[----:B------:R-:W-:Y:S01]  /*15a0*/  VIADD R2, R2, 0xfffffffa ;  /* 0xfffffffa02027836 */ /* 0x000fe20000000000 */
[----:B0-----:R-:W-:Y:S02]  /*15b0*/  ISETP.NE.AND P0, PT, R10, RZ, PT ;  /* 0x000000ff0a00720c */ /* 0x001fe40003f05270 */
[----:B------:R-:W-:Y:S02]  /*15c0*/  MOV R10, RZ ;  /* 0x000000ff000a7202 */ /* 0x000fe40000000f00 */
[----:B------:R-:W-:-:S13]  /*15d0*/  ISETP.GT.U32.OR P0, PT, R2, 0x2, !P0 ;  /* 0x000000020200780c */ /* 0x000fda0004704470 */
[----:B------:R-:W-:Y:S05]  /*15e0*/  @P0 BRA `(.L_x_17) ;  /* 0x0000000000040947 */ /* 0x000fea0003800000 */
.L_x_16:
[----:B------:R-:W-:-:S07]  /*15f0*/  IMAD.MOV.U32 R10, RZ, RZ, 0x10000 ;  /* 0x00010000ff0a7424 */ /* 0x000fce00078e00ff */
.L_x_17:
[----:B------:R-:W-:Y:S05]  /*1600*/  BSYNC.RECONVERGENT B0 ;  /* 0x0000000000007941 */ /* 0x000fea0003800200 */
.L_x_15:
[----:B------:R-:W-:Y:S01]  /*1610*/  ISETP.NE.AND P0, PT, R5, 0x6, PT ;  /* 0x000000060500780c */ /* 0x000fe20003f05270 */
[----:B------:R-:W-:-:S12]  /*1620*/  BSSY.RECONVERGENT B0, `(.L_x_18) ;  /* 0x0000009000007945 */ /* 0x000fd80003800200 */
[----:B------:R-:W-:Y:S05]  /*1630*/  @!P0 BRA `(.L_x_19) ;  /* 0x0000000000188947 */ /* 0x000fea0003800000 */
[----:B------:R-:W0:Y:S01]  /*1640*/  LDS.U8 R2, [R3+0x403] ;  /* 0x0004030003027984 */ /* 0x000e220000000000 */
[----:B------:R-:W-:Y:S01]  /*1650*/  VIADD R5, R5, 0xfffffffa ;  /* 0xfffffffa05057836 */ /* 0x000fe20000000000 */
[----:B0-----:R-:W-:-:S04]  /*1660*/  ISETP.NE.AND P0, PT, R2, RZ, PT ;  /* 0x000000ff0200720c */ /* 0x001fc80003f05270 */
[----:B------:R-:W-:Y:S01]  /*1670*/  ISETP.GT.U32.OR P0, PT, R5, 0x2, !P0 ;  /* 0x000000020500780c */ /* 0x000fe20004704470 */
[----:B------:R-:W-:-:S12]  /*1680*/  IMAD.MOV.U32 R5, RZ, RZ, RZ ;  /* 0x000000ffff057224 */ /* 0x000fd800078e00ff */
[----:B------:R-:W-:Y:S05]  /*1690*/  @P0 BRA `(.L_x_20) ;  /* 0x0000000000040947 */ /* 0x000fea0003800000 */
.L_x_19:
[----:B------:R-:W-:-:S07]  /*16a0*/  HFMA2 R5, -RZ, RZ, 1.52587890625e-05, 0 ;  /* 0x01000000ff057431 */ /* 0x000fce00000001ff */
.L_x_20:
[----:B------:R-:W-:Y:S05]  /*16b0*/  BSYNC.RECONVERGENT B0 ;  /* 0x0000000000007941 */ /* 0x000fea0003800200 */
.L_x_18:
[----:B------:R-:W-:Y:S01]  /*16c0*/  LDS.U8 R11, [R4+0x813] ;  /* 0x00081300040b7984 */ /* 0x000fe20000000000 */
[----:B------:R-:W-:Y:S01]  /*16d0*/  IADD3 R8, PT, PT, R10, R9, R8 ;  /* 0x000000090a087210 */ /* 0x000fe20007ffe008 */
[----:B------:R-:W-:Y:S01]  /*16e0*/  IMAD.WIDE R6, R0, 0x4, R6 ;  /* 0x0000000400067825 */ /* 0x000fe200078e0206 */
[----:B------:R-:W-:Y:S01]  /*16f0*/  BSSY.RECONVERGENT B0, `(.L_x_21) ;  /* 0x0000012000007945 */ /* 0x000fe20003800200 */
[----:B------:R-:W0:Y:S02]  /*1700*/  LDS R12, [R4+0x814] ;  /* 0x00081400040c7984 */ /* 0x000e240000000800 */
[----:B------:R-:W-:Y:S02]  /*1710*/  IMAD.IADD R5, R8, 0x1, R5 ;  /* 0x0000000108057824 */ /* 0x000fe400078e0205 */
[----:B------:R1:W2:Y:S04]  /*1720*/  LDS R2, [R4+0x818] ;  /* 0x0008180004027984 */ /* 0x0002a80000000800 */
[----:B------:R1:W-:Y:S01]  /*1730*/  STG.E desc[UR8][R6.64], R5 ;  /* 0x0000000506007986 */ /* 0x0003e2000c101908 */
[----:B0-----:R-:W-:-:S05]  /*1740*/  IMAD.IADD R11, R11, 0x1, R12 ;  /* 0x000000010b0b7824 */ /* 0x001fca00078e020c */
[----:B------:R-:W-:-:S04]  /*1750*/  LEA.HI R11, R12, R11, RZ, 0x18 ;  /* 0x0000000b0c0b7211 */ /* 0x000fc800078fc0ff */
[----:B------:R-:W-:Y:S01]  /*1760*/  LOP3.LUT R8, R11, 0xff, RZ, 0xc0, !PT ;  /* 0x000000ff0b087812 */ /* 0x000fe200078ec0ff */
[----:B------:R-:W-:-:S03]  /*1770*/  IMAD R11, R12, 0x100, R11 ;  /* 0x000001000c0b7824 */ /* 0x000fc600078e020b */
[----:B------:R-:W-:-:S13]  /*1780*/  ISETP.NE.AND P0, PT, R8, 0x6, PT ;  /* 0x000000060800780c */ /* 0x000fda0003f05270 */
[----:B-12---:R-:W-:Y:S05]  /*1790*/  @!P0 BRA `(.L_x_22) ;  /* 0x0000000000188947 */ /* 0x006fea0003800000 */
[----:B------:R-:W0:Y:S01]  /*17a0*/  LDS.U8 R5, [R3+0x800] ;  /* 0x0008000003057984 */ /* 0x000e220000000000 */
[----:B------:R-:W-:Y:S02]  /*17b0*/  IADD3 R8, PT, PT, R8, -0x6, RZ ;  /* 0xfffffffa08087810 */ /* 0x000fe40007ffe0ff */
[----:B0-----:R-:W-:Y:S01]  /*17c0*/  ISETP.NE.AND P0, PT, R5, RZ, PT ;  /* 0x000000ff0500720c */ /* 0x001fe20003f05270 */
[----:B------:R-:W-:-:S03]  /*17d0*/  IMAD.MOV.U32 R5, RZ, RZ, RZ ;  /* 0x000000ffff057224 */ /* 0x000fc600078e00ff */
[----:B------:R-:W-:-:S13]  /*17e0*/  ISETP.GT.U32.OR P0, PT, R8, 0x2, !P0 ;  /* 0x000000020800780c */ /* 0x000fda0004704470 */
[----:B------:R-:W-:Y:S05]  /*17f0*/  @P0 BRA `(.L_x_23) ;  /* 0x0000000000040947 */ /* 0x000fea0003800000 */
.L_x_22:
[----:B------:R-:W-:-:S07]  /*1800*/  IMAD.MOV.U32 R5, RZ, RZ, 0x1 ;  /* 0x00000001ff057424 */ /* 0x000fce00078e00ff */
.L_x_23:
[----:B------:R-:W-:Y:S05]  /*1810*/  BSYNC.RECONVERGENT B0 ;  /* 0x0000000000007941 */ /* 0x000fea0003800200 */
.L_x_21:
[----:B------:R-:W-:Y:S01]  /*1820*/  SHF.R.U32.HI R8, RZ, 0x8, R11 ;  /* 0x00000008ff087819 */ /* 0x000fe2000001160b */
[----:B------:R-:W-:Y:S03]  /*1830*/  BSSY.RECONVERGENT B0, `(.L_x_24) ;  /* 0x000000b000007945 */ /* 0x000fe60003800200 */
[----:B------:R-:W-:-:S04]  /*1840*/  LOP3.LUT R8, R8, 0xff, RZ, 0xc0, !PT ;  /* 0x000000ff08087812 */ /* 0x000fc800078ec0ff */
[----:B------:R-:W-:-:S13]  /*1850*/  ISETP.NE.AND P0, PT, R8, 0x6, PT ;  /* 0x000000060800780c */ /* 0x000fda0003f05270 */
[----:B------:R-:W-:Y:S05]  /*1860*/  @!P0 BRA `(.L_x_25) ;  /* 0x0000000000188947 */ /* 0x000fea0003800000 */
[----:B------:R-:W0:Y:S01]  /*1870*/  LDS.U8 R9, [R3+0x801] ;  /* 0x0008010003097984 */ /* 0x000e220000000000 */
[----:B------:R-:W-:Y:S01]  /*1880*/  VIADD R8, R8, 0xfffffffa ;  /* 0xfffffffa08087836 */ /* 0x000fe20000000000 */
[----:B0-----:R-:W-:-:S04]  /*1890*/  ISETP.NE.AND P0, PT, R9, RZ, PT ;  /* 0x000000ff0900720c */ /* 0x001fc80003f05270 */
[----:B------:R-:W-:Y:S02]  /*18a0*/  ISETP.GT.U32.OR P0, PT, R8, 0x2, !P0 ;  /* 0x000000020800780c */ /* 0x000fe40004704470 */
[----:B------:R-:W-:-:S11]  /*18b0*/  MOV R8, RZ ;  /* 0x000000ff00087202 */ /* 0x000fd60000000f00 */
[----:B------:R-:W-:Y:S05]  /*18c0*/  @P0 BRA `(.L_x_26) ;  /* 0x0000000000040947 */ /* 0x000fea0003800000 */
.L_x_25:
[----:B------:R-:W-:-:S07]  /*18d0*/  IMAD.MOV.U32 R8, RZ, RZ, 0x100 ;  /* 0x00000100ff087424 */ /* 0x000fce00078e00ff */
.L_x_26:
[----:B------:R-:W-:Y:S05]  /*18e0*/  BSYNC.RECONVERGENT B0 ;  /* 0x0000000000007941 */ /* 0x000fea0003800200 */
.L_x_24:
        /* <DEDUP_REMOVED lines=9> */
[----:B0-----:R-:W-:-:S04]  /*1980*/  ISETP.NE.AND P0, PT, R10, RZ, PT ;  /* 0x000000ff0a00720c */ /* 0x001fc80003f05270 */
[----:B------:R-:W-:Y:S01]  /*1990*/  ISETP.GT.U32.OR P0, PT, R9, 0x2, !P0 ;  /* 0x000000020900780c */ /* 0x000fe20004704470 */
[----:B------:R-:W-:-:S12]  /*19a0*/  IMAD.MOV.U32 R9, RZ, RZ, RZ ;  /* 0x000000ffff097224 */ /* 0x000fd800078e00ff */
[----:B------:R-:W-:Y:S05]  /*19b0*/  @P0 BRA `(.L_x_29) ;  /* 0x0000000000040947 */ /* 0x000fea0003800000 */
.L_x_28:
[----:B------:R-:W-:-:S07]  /*19c0*/  HFMA2 R9, -RZ, RZ, 5.9604644775390625e-08, 0 ;  /* 0x00010000ff097431 */ /* 0x000fce00000001ff */
.L_x_29:
[----:B------:R-:W-:Y:S05]  /*19d0*/  BSYNC.RECONVERGENT B0 ;  /* 0x0000000000007941 */ /* 0x000fea0003800200 */
.L_x_27:
        /* <DEDUP_REMOVED lines=9> */
.L_x_31:
[----:B------:R-:W-:-:S07]  /*1a70*/  IMAD.MOV.U32 R2, RZ, RZ, 0x1000000 ;  /* 0x01000000ff027424 */ /* 0x000fce00078e00ff */
.L_x_32:
[----:B------:R-:W-:Y:S05]  /*1a80*/  BSYNC.RECONVERGENT B0 ;  /* 0x0000000000007941 */ /* 0x000fea0003800200 */
.L_x_30:
[----:B------:R-:W-:Y:S01]  /*1a90*/  LDS.U8 R10, [R4+0xc1b] ;  /* 0x000c1b00040a7984 */ /* 0x000fe20000000000 */
[----:B------:R-:W-:Y:S01]  /*1aa0*/  IADD3 R5, PT, PT, R9, R8, R5 ;  /* 0x0000000809057210 */ /* 0x000fe20007ffe005 */
[----:B------:R-:W-:Y:S01]  /*1ab0*/  IMAD.WIDE R6, R0, 0x4, R6 ;  /* 0x0000000400067825 */ /* 0x000fe200078e0206 */
[----:B------:R-:W-:Y:S01]  /*1ac0*/  BSSY.RECONVERGENT B0, `(.L_x_33) ;  /* 0x0000012000007945 */ /* 0x000fe20003800200 */
[----:B------:R-:W0:Y:S01]  /*1ad0*/  LDS R11, [R4+0xc1c] ;  /* 0x000c1c00040b7984 */ /* 0x000e220000000800 */
[----:B------:R-:W-:-:S03]  /*1ae0*/  IADD3 R5, PT, PT, R5, R2, RZ ;  /* 0x0000000205057210 */ /* 0x000fc60007ffe0ff */
        /* <DEDUP_REMOVED lines=9> */
[----:B------:R-:W-:Y:S01]  /*1b80*/  VIADD R2, R2, 0xfffffffa ;  /* 0xfffffffa02027836 */ /* 0x000fe20000000000 */
[----:B0-----:R-:W-:-:S04]  /*1b90*/  ISETP.NE.AND P0, PT, R4, RZ, PT ;  /* 0x000000ff0400720c */ /* 0x001fc80003f05270 */
[----:B------:R-:W-:Y:S02]  /*1ba0*/  ISETP.GT.U32.OR P0, PT, R2, 0x2, !P0 ;  /* 0x000000020200780c */ /* 0x000fe40004704470 */
[----:B------:R-:W-:-:S11]  /*1bb0*/  MOV R2, RZ ;  /* 0x000000ff00027202 */ /* 0x000fd60000000f00 */
[----:B------:R-:W-:Y:S05]  /*1bc0*/  @P0 BRA `(.L_x_35) ;  /* 0x0000000000040947 */ /* 0x000fea0003800000 */
.L_x_34:
[----:B------:R-:W-:-:S07]  /*1bd0*/  IMAD.MOV.U32 R2, RZ, RZ, 0x1 ;  /* 0x00000001ff027424 */ /* 0x000fce00078e00ff */
.L_x_35:
[----:B------:R-:W-:Y:S05]  /*1be0*/  BSYNC.RECONVERGENT B0 ;  /* 0x0000000000007941 */ /* 0x000fea0003800200 */
.L_x_33:
[----:B------:R-:W-:Y:S01]  /*1bf0*/  SHF.R.U32.HI R4, RZ, 0x8, R11 ;  /* 0x00000008ff047819 */ /* 0x000fe2000001160b */
[----:B------:R-:W-:Y:S03]  /*1c00*/  BSSY.RECONVERGENT B0, `(.L_x_36) ;  /* 0x000000b000007945 */ /* 0x000fe60003800200 */
[----:B------:R-:W-:-:S04]  /*1c10*/  LOP3.LUT R4, R4, 0xff, RZ, 0xc0, !PT ;  /* 0x000000ff04047812 */ /* 0x000fc800078ec0ff */
[----:B------:R-:W-:-:S13]  /*1c20*/  ISETP.NE.AND P0, PT, R4, 0x6, PT ;  /* 0x000000060400780c */ /* 0x000fda0003f05270 */
[----:B------:R-:W-:Y:S05]  /*1c30*/  @!P0 BRA `(.L_x_37) ;  /* 0x0000000000188947 */ /* 0x000fea0003800000 */
[----:B------:R-:W0:Y:S01]  /*1c40*/  LDS.U8 R5, [R3+0xc01] ;  /* 0x000c010003057984 */ /* 0x000e220000000000 */
[----:B------:R-:W-:Y:S01]  /*1c50*/  VIADD R4, R4, 0xfffffffa ;  /* 0xfffffffa04047836 */ /* 0x000fe20000000000 */
[----:B0-----:R-:W-:Y:S01]  /*1c60*/  ISETP.NE.AND P0, PT, R5, RZ, PT ;  /* 0x000000ff0500720c */ /* 0x001fe20003f05270 */
[----:B------:R-:W-:-:S03]  /*1c70*/  IMAD.MOV.U32 R5, RZ, RZ, RZ ;  /* 0x000000ffff057224 */ /* 0x000fc600078e00ff */
[----:B------:R-:W-:-:S13]  /*1c80*/  ISETP.GT.U32.OR P0, PT, R4, 0x2, !P0 ;  /* 0x000000020400780c */ /* 0x000fda0004704470 */
[----:B------:R-:W-:Y:S05]  /*1c90*/  @P0 BRA `(.L_x_38) ;  /* 0x0000000000040947 */ /* 0x000fea0003800000 */
.L_x_37:
[----:B------:R-:W-:-:S07]  /*1ca0*/  HFMA2 R5, -RZ, RZ, 0, 1.52587890625e-05 ;  /* 0x00000100ff057431 */ /* 0x000fce00000001ff */
.L_x_38:
[----:B------:R-:W-:Y:S05]  /*1cb0*/  BSYNC.RECONVERGENT B0 ;  /* 0x0000000000007941 */ /* 0x000fea0003800200 */
.L_x_36:
        /* <DEDUP_REMOVED lines=13> */
.L_x_40:
[----:B------:R-:W-:-:S07]  /*1d90*/  MOV R4, 0x10000 ;  /* 0x0001000000047802 */ /* 0x000fce0000000f00 */
.L_x_41:
[----:B------:R-:W-:Y:S05]  /*1da0*/  BSYNC.RECONVERGENT B0 ;  /* 0x0000000000007941 */ /* 0x000fea0003800200 */
.L_x_39:
[----:B------:R-:W-:Y:S01]  /*1db0*/  ISETP.NE.AND P0, PT, R12, 0x6, PT ;  /* 0x000000060c00780c */ /* 0x000fe20003f05270 */
[----:B------:R-:W-:-:S12]  /*1dc0*/  BSSY.RECONVERGENT B0, `(.L_x_42) ;  /* 0x0000009000007945 */ /* 0x000fd80003800200 */
[----:B------:R-:W-:Y:S05]  /*1dd0*/  @!P0 BRA `(.L_x_43) ;  /* 0x0000000000188947 */ /* 0x000fea0003800000 */
[----:B------:R-:W0:Y:S01]  /*1de0*/  LDS.U8 R3, [R3+0xc03] ;  /* 0x000c030003037984 */ /* 0x000e220000000000 */
[----:B------:R-:W-:Y:S02]  /*1df0*/  VIADD R12, R12, 0xfffffffa ;  /* 0xfffffffa0c0c7836 */ /* 0x000fe40000000000 */
[----:B------:R-:W-:Y:S01]  /*1e00*/  IMAD.MOV.U32 R8, RZ, RZ, RZ ;  /* 0x000000ffff087224 */ /* 0x000fe200078e00ff */
[----:B0-----:R-:W-:-:S04]  /*1e10*/  ISETP.NE.AND P0, PT, R3, RZ, PT ;  /* 0x000000ff0300720c */ /* 0x001fc80003f05270 */
[----:B------:R-:W-:-:S13]  /*1e20*/  ISETP.GT.U32.OR P0, PT, R12, 0x2, !P0 ;  /* 0x000000020c00780c */ /* 0x000fda0004704470 */
[----:B------:R-:W-:Y:S05]  /*1e30*/  @P0 BRA `(.L_x_44) ;  /* 0x0000000000040947 */ /* 0x000fea0003800000 */
.L_x_43:
[----:B------:R-:W-:-:S07]  /*1e40*/  HFMA2 R8, -RZ, RZ, 1.52587890625e-05, 0 ;  /* 0x01000000ff087431 */ /* 0x000fce00000001ff */
.L_x_44:
[----:B------:R-:W-:Y:S05]  /*1e50*/  BSYNC.RECONVERGENT B0 ;  /* 0x0000000000007941 */ /* 0x000fea0003800200 */
.L_x_42:
[----:B------:R-:W-:Y:S01]  /*1e60*/  IADD3 R5, PT, PT, R4, R5, R2 ;  /* 0x0000000504057210 */ /* 0x000fe20007ffe002 */
[----:B------:R-:W-:-:S04]  /*1e70*/  IMAD.WIDE R6, R0, 0x4, R6 ;  /* 0x0000000400067825 */ /* 0x000fc800078e0206 */
[----:B------:R-:W-:-:S05]  /*1e80*/  IMAD.IADD R5, R5, 0x1, R8 ;  /* 0x0000000105057824 */ /* 0x000fca00078e0208 */
[----:B------:R-:W-:Y:S01]  /*1e90*/  STG.E desc[UR8][R6.64], R5 ;  /* 0x0000000506007986 */ /* 0x000fe2000c101908 */
[----:B------:R-:W-:Y:S05]  /*1ea0*/  EXIT ;  /* 0x000000000000794d */ /* 0x000fea0003800000 */
.L_x_45:
[----:B------:R-:W-:-:S00]  /*1eb0*/  BRA `(.L_x_45) ;  /* 0xfffffffc00fc7947 */ /* 0x000fc0000383ffff */
[----:B------:R-:W-:-:S00]  /*1ec0*/  NOP ;  /* 0x0000000000007918 */ /* 0x000fc00000000000 */
        /* <DEDUP_REMOVED lines=11> */
.L_x_138:


//--------------------- .text._Z4lifeILi512EEvPjS0_iii --------------------------
	.section	.text._Z4lifeILi512EEvPjS0_iii,"ax",@progbits
	.align	128
        .global         _Z4lifeILi512EEvPjS0_iii
        .type           _Z4lifeILi512EEvPjS0_iii,@function
        .size           _Z4lifeILi512EEvPjS0_iii,(.L_x_139 - _Z4lifeILi512EEvPjS0_iii)
        .other          _Z4lifeILi512EEvPjS0_iii,@"STO_CUDA_ENTRY STV_DEFAULT"
_Z4lifeILi512EEvPjS0_iii:
.text._Z4lifeILi512EEvPjS0_iii:
        /* <DEDUP_REMOVED lines=274> */
.L_x_47:
[----:B------:R-:W-:-:S07]  /*1120*/  IMAD.MOV.U32 R9, RZ, RZ, 0x100 ;  /* 0x00000100ff097424 */ /* 0x000fce00078e00ff */
.L_x_48:
[----:B------:R-:W-:Y:S05]  /*1130*/  BSYNC.RECONVERGENT B0 ;  /* 0x0000000000007941 */ /* 0x000fea0003800200 */
.L_x_46:
        /* <DEDUP_REMOVED lines=13> */
.L_x_50:
[----:B------:R-:W-:-:S07]  /*1210*/  IMAD.MOV.U32 R10, RZ, RZ, 0x10000 ;  /* 0x00010000ff0a7424 */ /* 0x000fce00078e00ff */
.L_x_51:
[----:B------:R-:W-:Y:S05]  /*1220*/  BSYNC.RECONVERGENT B0 ;  /* 0x0000000000007941 */ /* 0x000fea0003800200 */
.L_x_49:
        /* <DEDUP_REMOVED lines=9> */
.L_x_53:
[----:B------:R-:W-:-:S07]  /*12c0*/  IMAD.MOV.U32 R11, RZ, RZ, 0x1000000 ;  /* 0x01000000ff0b7424 */ /* 0x000fce00078e00ff */
.L_x_54:
[----:B------:R-:W-:Y:S05]  /*12d0*/  BSYNC.RECONVERGENT B0 ;  /* 0x0000000000007941 */ /* 0x000fea0003800200 */
.L_x_52:
        /* <DEDUP_REMOVED lines=21> */
.L_x_56:
[----:B------:R-:W-:-:S07]  /*1430*/  IMAD.MOV.U32 R8, RZ, RZ, 0x1 ;  /* 0x00000001ff087424 */ /* 0x000fce00078e00ff */
.L_x_57:
[----:B------:R-:W-:Y:S05]  /*1440*/  BSYNC.RECONVERGENT B0 ;  /* 0x0000000000007941 */ /* 0x000fea0003800200 */
.L_x_55:
        /* <DEDUP_REMOVED lines=11> */
.L_x_59:
[----:B------:R-:W-:-:S07]  /*1500*/  IMAD.MOV.U32 R9, RZ, RZ, 0x100 ;  /* 0x00000100ff097424 */ /* 0x000fce00078e00ff */
.L_x_60:
[----:B------:R-:W-:Y:S05]  /*1510*/  BSYNC.RECONVERGENT B0 ;  /* 0x0000000000007941 */ /* 0x000fea0003800200 */
.L_x_58:
        /* <DEDUP_REMOVED lines=13> */
.L_x_62:
[----:B------:R-:W-:-:S07]  /*15f0*/  IMAD.MOV.U32 R10, RZ, RZ, 0x10000 ;  /* 0x00010000ff0a7424 */ /* 0x000fce00078e00ff */
.L_x_63:
[----:B------:R-:W-:Y:S05]  /*1600*/  BSYNC.RECONVERGENT B0 ;  /* 0x0000000000007941 */ /* 0x000fea0003800200 */
.L_x_61:
        /* <DEDUP_REMOVED lines=9> */
.L_x_65:
[----:B------:R-:W-:-:S07]  /*16a0*/  HFMA2 R5, -RZ, RZ, 1.52587890625e-05, 0 ;  /* 0x01000000ff057431 */ /* 0x000fce00000001ff */
.L_x_66:
[----:B------:R-:W-:Y:S05]  /*16b0*/  BSYNC.RECONVERGENT B0 ;  /* 0x0000000000007941 */ /* 0x000fea0003800200 */
.L_x_64:
        /* <DEDUP_REMOVED lines=20> */
.L_x_68:
[----:B------:R-:W-:-:S07]  /*1800*/  IMAD.MOV.U32 R5, RZ, RZ, 0x1 ;  /* 0x00000001ff057424 */ /* 0x000fce00078e00ff */
.L_x_69:
[----:B------:R-:W-:Y:S05]  /*1810*/  BSYNC.RECONVERGENT B0 ;  /* 0x0000000000007941 */ /* 0x000fea0003800200 */
.L_x_67:
        /* <DEDUP_REMOVED lines=11> */
.L_x_71:
[----:B------:R-:W-:-:S07]  /*18d0*/  IMAD.MOV.U32 R8, RZ, RZ, 0x100 ;  /* 0x00000100ff087424 */ /* 0x000fce00078e00ff */
.L_x_72:
[----:B------:R-:W-:Y:S05]  /*18e0*/  BSYNC.RECONVERGENT B0 ;  /* 0x0000000000007941 */ /* 0x000fea0003800200 */
.L_x_70:
        /* <DEDUP_REMOVED lines=13> */
.L_x_74:
[----:B------:R-:W-:-:S07]  /*19c0*/  HFMA2 R9, -RZ, RZ, 5.9604644775390625e-08, 0 ;  /* 0x00010000ff097431 */ /* 0x000fce00000001ff */
.L_x_75:
[----:B------:R-:W-:Y:S05]  /*19d0*/  BSYNC.RECONVERGENT B0 ;  /* 0x0000000000007941 */ /* 0x000fea0003800200 */
.L_x_73:
        /* <DEDUP_REMOVED lines=9> */
.L_x_77:
[----:B------:R-:W-:-:S07]  /*1a70*/  IMAD.MOV.U32 R2, RZ, RZ, 0x1000000 ;  /* 0x01000000ff027424 */ /* 0x000fce00078e00ff */
.L_x_78:
[----:B------:R-:W-:Y:S05]  /*1a80*/  BSYNC.RECONVERGENT B0 ;  /* 0x0000000000007941 */ /* 0x000fea0003800200 */
.L_x_76:
        /* <DEDUP_REMOVED lines=20> */
.L_x_80:
[----:B------:R-:W-:-:S07]  /*1bd0*/  IMAD.MOV.U32 R2, RZ, RZ, 0x1 ;  /* 0x00000001ff027424 */ /* 0x000fce00078e00ff */
.L_x_81:
[----:B------:R-:W-:Y:S05]  /*1be0*/  BSYNC.RECONVERGENT B0 ;  /* 0x0000000000007941 */ /* 0x000fea0003800200 */
.L_x_79:
        /* <DEDUP_REMOVED lines=11> */
.L_x_83:
[----:B------:R-:W-:-:S07]  /*1ca0*/  HFMA2 R5, -RZ, RZ, 0, 1.52587890625e-05 ;  /* 0x00000100ff057431 */ /* 0x000fce00000001ff */
.L_x_84:
[----:B------:R-:W-:Y:S05]  /*1cb0*/  BSYNC.RECONVERGENT B0 ;  /* 0x0000000000007941 */ /* 0x000fea0003800200 */
.L_x_82:
        /* <DEDUP_REMOVED lines=13> */
.L_x_86:
[----:B------:R-:W-:-:S07]  /*1d90*/  MOV R4, 0x10000 ;  /* 0x0001000000047802 */ /* 0x000fce0000000f00 */
.L_x_87:
[----:B------:R-:W-:Y:S05]  /*1da0*/  BSYNC.RECONVERGENT B0 ;  /* 0x0000000000007941 */ /* 0x000fea0003800200 */
.L_x_85:
        /* <DEDUP_REMOVED lines=9> */
.L_x_89:
[----:B------:R-:W-:-:S07]  /*1e40*/  HFMA2 R8, -RZ, RZ, 1.52587890625e-05, 0 ;  /* 0x01000000ff087431 */ /* 0x000fce00000001ff */
.L_x_90:
[----:B------:R-:W-:Y:S05]  /*1e50*/  BSYNC.RECONVERGENT B0 ;  /* 0x0000000000007941 */ /* 0x000fea0003800200 */
.L_x_88:
[----:B------:R-:W-:Y:S01]  /*1e60*/  IADD3 R5, PT, PT, R4, R5, R2 ;  /* 0x0000000504057210 */ /* 0x000fe20007ffe002 */
[----:B------:R-:W-:-:S04]  /*1e70*/  IMAD.WIDE R6, R0, 0x4, R6 ;  /* 0x0000000400067825 */ /* 0x000fc800078e0206 */
[----:B------:R-:W-:-:S05]  /*1e80*/  IMAD.IADD R5, R5, 0x1, R8 ;  /* 0x0000000105057824 */ /* 0x000fca00078e0208 */
[----:B------:R-:W-:Y:S01]  /*1e90*/  STG.E desc[UR8][R6.64], R5 ;  /* 0x0000000506007986 */ /* 0x000fe2000c101908 */
[----:B------:R-:W-:Y:S05]  /*1ea0*/  EXIT ;  /* 0x000000000000794d */ /* 0x000fea0003800000 */
.L_x_91:
        /* <DEDUP_REMOVED lines=13> */
.L_x_139:


//--------------------- .text._Z4lifeILi256EEvPjS0_iii --------------------------
	.section	.text._Z4lifeILi256EEvPjS0_iii,"ax",@progbits
	.align	128
        .global         _Z4lifeILi256EEvPjS0_iii
        .type           _Z4lifeILi256EEvPjS0_iii,@function
        .size           _Z4lifeILi256EEvPjS0_iii,(.L_x_140 - _Z4lifeILi256EEvPjS0_iii)
        .other          _Z4lifeILi256EEvPjS0_iii,@"STO_CUDA_ENTRY STV_DEFAULT"
_Z4lifeILi256EEvPjS0_iii:
.text._Z4lifeILi256EEvPjS0_iii:
        /* <DEDUP_REMOVED lines=274> */
.L_x_93:
[----:B------:R-:W-:-:S07]  /*1120*/  IMAD.MOV.U32 R9, RZ, RZ, 0x100 ;  /* 0x00000100ff097424 */ /* 0x000fce00078e00ff */
.L_x_94:
[----:B------:R-:W-:Y:S05]  /*1130*/  BSYNC.RECONVERGENT B0 ;  /* 0x0000000000007941 */ /* 0x000fea0003800200 */
.L_x_92:
        /* <DEDUP_REMOVED lines=13> */
.L_x_96:
[----:B------:R-:W-:-:S07]  /*1210*/  IMAD.MOV.U32 R10, RZ, RZ, 0x10000 ;  /* 0x00010000ff0a7424 */ /* 0x000fce00078e00ff */
.L_x_97:
[----:B------:R-:W-:Y:S05]  /*1220*/  BSYNC.RECONVERGENT B0 ;  /* 0x0000000000007941 */ /* 0x000fea0003800200 */
.L_x_95:
        /* <DEDUP_REMOVED lines=9> */
.L_x_99:
[----:B------:R-:W-:-:S07]  /*12c0*/  IMAD.MOV.U32 R11, RZ, RZ, 0x1000000 ;  /* 0x01000000ff0b7424 */ /* 0x000fce00078e00ff */
.L_x_100:
[----:B------:R-:W-:Y:S05]  /*12d0*/  BSYNC.RECONVERGENT B0 ;  /* 0x0000000000007941 */ /* 0x000fea0003800200 */
.L_x_98:
        /* <DEDUP_REMOVED lines=21> */
.L_x_102:
[----:B------:R-:W-:-:S07]  /*1430*/  IMAD.MOV.U32 R8, RZ, RZ, 0x1 ;  /* 0x00000001ff087424 */ /* 0x000fce00078e00ff */
.L_x_103:
[----:B------:R-:W-:Y:S05]  /*1440*/  BSYNC.RECONVERGENT B0 ;  /* 0x0000000000007941 */ /* 0x000fea0003800200 */
.L_x_101:
        /* <DEDUP_REMOVED lines=11> */
.L_x_105:
[----:B------:R-:W-:-:S07]  /*1500*/  IMAD.MOV.U32 R9, RZ, RZ, 0x100 ;  /* 0x00000100ff097424 */ /* 0x000fce00078e00ff */
.L_x_106:
[----:B------:R-:W-:Y:S05]  /*1510*/  BSYNC.RECONVERGENT B0 ;  /* 0x0000000000007941 */ /* 0x000fea0003800200 */
.L_x_104:
        /* <DEDUP_REMOVED lines=13> */
.L_x_108:
[----:B------:R-:W-:-:S07]  /*15f0*/  IMAD.MOV.U32 R10, RZ, RZ, 0x10000 ;  /* 0x00010000ff0a7424 */ /* 0x000fce00078e00ff */
.L_x_109:
[----:B------:R-:W-:Y:S05]  /*1600*/  BSYNC.RECONVERGENT B0 ;  /* 0x0000000000007941 */ /* 0x000fea0003800200 */
.L_x_107:
        /* <DEDUP_REMOVED lines=9> */
.L_x_111:
[----:B------:R-:W-:-:S07]  /*16a0*/  HFMA2 R5, -RZ, RZ, 1.52587890625e-05, 0 ;  /* 0x01000000ff057431 */ /* 0x000fce00000001ff */
.L_x_112:
[----:B------:R-:W-:Y:S05]  /*16b0*/  BSYNC.RECONVERGENT B0 ;  /* 0x0000000000007941 */ /* 0x000fea0003800200 */
.L_x_110:
        /* <DEDUP_REMOVED lines=20> */
.L_x_114:
[----:B------:R-:W-:-:S07]  /*1800*/  IMAD.MOV.U32 R5, RZ, RZ, 0x1 ;  /* 0x00000001ff057424 */ /* 0x000fce00078e00ff */
.L_x_115:
[----:B------:R-:W-:Y:S05]  /*1810*/  BSYNC.RECONVERGENT B0 ;  /* 0x0000000000007941 */ /* 0x000fea0003800200 */
.L_x_113:
        /* <DEDUP_REMOVED lines=11> */
.L_x_117:
[----:B------:R-:W-:-:S07]  /*18d0*/  IMAD.MOV.U32 R8, RZ, RZ, 0x100 ;  /* 0x00000100ff087424 */ /* 0x000fce00078e00ff */
.L_x_118:
[----:B------:R-:W-:Y:S05]  /*18e0*/  BSYNC.RECONVERGENT B0 ;  /* 0x0000000000007941 */ /* 0x000fea0003800200 */
.L_x_116:
        /* <DEDUP_REMOVED lines=13> */
.L_x_120:
[----:B------:R-:W-:-:S07]  /*19c0*/  HFMA2 R9, -RZ, RZ, 5.9604644775390625e-08, 0 ;  /* 0x00010000ff097431 */ /* 0x000fce00000001ff */
.L_x_121:
[----:B------:R-:W-:Y:S05]  /*19d0*/  BSYNC.RECONVERGENT B0 ;  /* 0x0000000000007941 */ /* 0x000fea0003800200 */
.L_x_119:
        /* <DEDUP_REMOVED lines=9> */
.L_x_123:
[----:B------:R-:W-:-:S07]  /*1a70*/  IMAD.MOV.U32 R2, RZ, RZ, 0x1000000 ;  /* 0x01000000ff027424 */ /* 0x000fce00078e00ff */
.L_x_124:
[----:B------:R-:W-:Y:S05]  /*1a80*/  BSYNC.RECONVERGENT B0 ;  /* 0x0000000000007941 */ /* 0x000fea0003800200 */
.L_x_122:
        /* <DEDUP_REMOVED lines=20> */
.L_x_126:
[----:B------:R-:W-:-:S07]  /*1bd0*/  IMAD.MOV.U32 R2, RZ, RZ, 0x1 ;  /* 0x00000001ff027424 */ /* 0x000fce00078e00ff */
.L_x_127:
[----:B------:R-:W-:Y:S05]  /*1be0*/  BSYNC.RECONVERGENT B0 ;  /* 0x0000000000007941 */ /* 0x000fea0003800200 */
.L_x_125:
        /* <DEDUP_REMOVED lines=11> */
.L_x_129:
[----:B------:R-:W-:-:S07]  /*1ca0*/  HFMA2 R5, -RZ, RZ, 0, 1.52587890625e-05 ;  /* 0x00000100ff057431 */ /* 0x000fce00000001ff */
.L_x_130:
[----:B------:R-:W-:Y:S05]  /*1cb0*/  BSYNC.RECONVERGENT B0 ;  /* 0x0000000000007941 */ /* 0x000fea0003800200 */
.L_x_128:
        /* <DEDUP_REMOVED lines=13> */
.L_x_132:
[----:B------:R-:W-:-:S07]  /*1d90*/  MOV R4, 0x10000 ;  /* 0x0001000000047802 */ /* 0x000fce0000000f00 */
.L_x_133:
[----:B------:R-:W-:Y:S05]  /*1da0*/  BSYNC.RECONVERGENT B0 ;  /* 0x0000000000007941 */ /* 0x000fea0003800200 */
.L_x_131:
        /* <DEDUP_REMOVED lines=9> */
.L_x_135:
[----:B------:R-:W-:-:S07]  /*1e40*/  HFMA2 R8, -RZ, RZ, 1.52587890625e-05, 0 ;  /* 0x01000000ff087431 */ /* 0x000fce00000001ff */
.L_x_136:
[----:B------:R-:W-:Y:S05]  /*1e50*/  BSYNC.RECONVERGENT B0 ;  /* 0x0000000000007941 */ /* 0x000fea0003800200 */
.L_x_134:
[----:B------:R-:W-:Y:S01]  /*1e60*/  IADD3 R5, PT, PT, R4, R5, R2 ;  /* 0x0000000504057210 */ /* 0x000fe20007ffe002 */
[----:B------:R-:W-:-:S04]  /*1e70*/  IMAD.WIDE R6, R0, 0x4, R6 ;  /* 0x0000000400067825 */ /* 0x000fc800078e0206 */
[----:B------:R-:W-:-:S05]  /*1e80*/  IMAD.IADD R5, R5, 0x1, R8 ;  /* 0x0000000105057824 */ /* 0x000fca00078e0208 */
[----:B------:R-:W-:Y:S01]  /*1e90*/  STG.E desc[UR8][R6.64], R5 ;  /* 0x0000000506007986 */ /* 0x000fe2000c101908 */
[----:B------:R-:W-:Y:S05]  /*1ea0*/  EXIT ;  /* 0x000000000000794d */ /* 0x000fea0003800000 */
.L_x_137:
        /* <DEDUP_REMOVED lines=13> */
.L_x_140:


//--------------------- .nv.shared._Z4lifeILi1024EEvPjS0_iii --------------------------
	.section	.nv.shared._Z4lifeILi1024EEvPjS0_iii,"aw",@nobits
	.sectionflags	@""
	.align	4
.nv.shared._Z4lifeILi1024EEvPjS0_iii:
	.zero		11312


//--------------------- .nv.shared.reserved.0     --------------------------
	.section	.nv.shared.reserved.0,"aw",@nobits
	.weak		__nv_reservedSMEM_offset_0_alias
	.size		__nv_reservedSMEM_offset_0_alias, 0, 64
	.other		__nv_reservedSMEM_offset_0_alias,@"STO_CUDA_RESERVED_SHARED STV_DEFAULT"
__nv_reservedSMEM_offset_0_alias:
	.zero		0
	.zero		64


//--------------------- .nv.shared._Z4lifeILi512EEvPjS0_iii --------------------------
	.section	.nv.shared._Z4lifeILi512EEvPjS0_iii,"aw",@nobits
	.sectionflags	@""
	.align	4
.nv.shared._Z4lifeILi512EEvPjS0_iii:
	.zero		6192


//--------------------- .nv.shared._Z4lifeILi256EEvPjS0_iii --------------------------
	.section	.nv.shared._Z4lifeILi256EEvPjS0_iii,"aw",@nobits
	.sectionflags	@""
	.align	4
.nv.shared._Z4lifeILi256EEvPjS0_iii:
	.zero		3632


//--------------------- .nv.constant0._Z4lifeILi1024EEvPjS0_iii --------------------------
	.section	.nv.constant0._Z4lifeILi1024EEvPjS0_iii,"a",@progbits
	.sectionflags	@""
	.align	4
.nv.constant0._Z4lifeILi1024EEvPjS0_iii:
	.zero		924


//--------------------- .nv.constant0._Z4lifeILi512EEvPjS0_iii --------------------------
	.section	.nv.constant0._Z4lifeILi512EEvPjS0_iii,"a",@progbits
	.sectionflags	@""
	.align	4
.nv.constant0._Z4lifeILi512EEvPjS0_iii:
	.zero		924


//--------------------- .nv.constant0._Z4lifeILi256EEvPjS0_iii --------------------------
	.section	.nv.constant0._Z4lifeILi256EEvPjS0_iii,"a",@progbits
	.sectionflags	@""
	.align	4
.nv.constant0._Z4lifeILi256EEvPjS0_iii:
	.zero		924


//--------------------- SYMBOLS --------------------------

	.type		.nv.reservedSmem.offset0,@object
	.size		.nv.reservedSmem.offset0,0x4
	.type		.nv.reservedSmem.cap,@object
	.size		.nv.reservedSmem.cap,0x4
